def gluon_tcgen05(
    a_ptr,
    b_ptr,
    c_ptr,
    M,
    N,
    K,
    stride_am,
    stride_bk,
    stride_cm,
    BLOCK_M: gl.constexpr,
    BLOCK_N: gl.constexpr,
    BLOCK_K: gl.constexpr,
    DTYPE: gl.constexpr,
    A_LAYOUT: gl.constexpr,
    B_LAYOUT: gl.constexpr,
    C_LAYOUT: gl.constexpr,
    B_SHAPE: gl.constexpr,
    TMEM_LAYOUT: gl.constexpr,
    TMEM_REG: gl.constexpr,
    TRANS_B: gl.constexpr,
    NUM_BUFFERS: gl.constexpr,
):
    a_desc = tma.make_tensor_descriptor(
        a_ptr, [M, K], [stride_am, 1], [BLOCK_M, BLOCK_K], A_LAYOUT
    )
    b_desc = tma.make_tensor_descriptor(
        b_ptr,
        [N, K] if TRANS_B else [K, N],
        [stride_bk, 1],
        B_SHAPE,
        B_LAYOUT,
    )
    c_desc = tma.make_tensor_descriptor(
        c_ptr, [M, N], [stride_cm, 1], [BLOCK_M, BLOCK_N], C_LAYOUT
    )

    a_bufs = gl.allocate_shared_memory(
        DTYPE, [NUM_BUFFERS, BLOCK_M, BLOCK_K], A_LAYOUT
    )
    b_bufs = gl.allocate_shared_memory(DTYPE, [NUM_BUFFERS] + B_SHAPE, B_LAYOUT)

    pid_m = gl.program_id(0)
    pid_n = gl.program_id(1)
    off_m = pid_m * BLOCK_M
    off_n = pid_n * BLOCK_N

    tma_bars = gl.allocate_shared_memory(
        gl.int64, [NUM_BUFFERS, 1], mbarrier.MBarrierLayout()
    )
    mma_bars = gl.allocate_shared_memory(
        gl.int64, [NUM_BUFFERS, 1], mbarrier.MBarrierLayout()
    )
    for i in gl.static_range(NUM_BUFFERS):
        mbarrier.init(tma_bars.index(i), count=1)
        mbarrier.init(mma_bars.index(i), count=1)

    acc_tmem = allocate_tensor_memory(gl.float32, [BLOCK_M, BLOCK_N], TMEM_LAYOUT)
    idx = 0
    phase = 0
    use_acc = False
    for k in range(0, K, BLOCK_K):
        a = a_bufs.index(idx)
        b = b_bufs.index(idx)
        tma_bar = tma_bars.index(idx)
        mma_bar = mma_bars.index(idx)
        mbarrier.expect(
            tma_bar, a_desc.block_type.nbytes + b_desc.block_type.nbytes
        )
        tma.async_copy_global_to_shared(a_desc, [off_m, k], tma_bar, a)
        tma.async_copy_global_to_shared(
            b_desc, [off_n, k] if TRANS_B else [k, off_n], tma_bar, b
        )
        mbarrier.wait(tma_bar, phase=phase)

        if TRANS_B:
            b = b.permute((1, 0))
        tcgen05_mma(a, b, acc_tmem, use_acc=use_acc)
        tcgen05_commit(mma_bar)
        mbarrier.wait(mma_bar, phase=phase)
        use_acc = True

        idx += 1
        if idx == NUM_BUFFERS:
            idx = 0
            phase ^= 1

    for i in gl.static_range(NUM_BUFFERS):
        mbarrier.invalidate(tma_bars.index(i))
        mbarrier.invalidate(mma_bars.index(i))

    acc = acc_tmem.load(TMEM_REG)
    c_smem = gl.allocate_shared_memory(DTYPE, [BLOCK_M, BLOCK_N], C_LAYOUT)
    c_smem.store(acc.to(DTYPE))
    fence_async_shared()
    tma.async_copy_shared_to_global(c_desc, [off_m, off_n], c_smem)
    tma.store_wait(pendings=0)

# config = {"BLOCK_K": 64, "BLOCK_M": 128, "BLOCK_N": 128, "arch": "sm_100", "dtype": "bf16", "num_buffers": 2, "num_warps": 8, "trans_b": 0}
# arch = sm_100


// ===== COMPILED SASS (sm_100a) =====

	.target	sm_100a

	.elftype	@"ET_EXEC"


//--------------------- .note.nv.tkinfo           --------------------------
	.section	.note.nv.tkinfo,"",@"SHT_NOTE"
	.sectionflags	@"SHF_NOTE_NV_TKINFO"
	.tkinfo
        /*0018*/ 	.word	0x00000081
        /*0030*/ 	.string	""
        /*0030*/ 	.string	"ptxas-blackwell"
        /*0030*/ 	.string	"Cuda compilation tools, release 12.9, V12.9.86"
        /*0030*/ 	.string	"Build cuda_12.9.r12.9/compiler.36037853_0"
        /*0030*/ 	.string	"-v  -suppress-debug-info  -lineinfo  -arch sm_100a "



//--------------------- .note.nv.cuver            --------------------------
	.section	.note.nv.cuver,"",@"SHT_NOTE"
	.sectionflags	@"SHF_NOTE_NV_CUVER"
        /*0018*/ 	.short	0x0001
        /*001a*/ 	.short	0x0064
        /*001c*/ 	.short	0x0001
        /*001e*/ 	.short	0x0000
        /*0020*/ 	.short	0x0001
        /*0022*/ 	.short	0x0000


//--------------------- .nv.info                  --------------------------
	.section	.nv.info,"",@"SHT_CUDA_INFO"
	.align	4


	//----- nvinfo : EIATTR_REGCOUNT
	.align		4
        /*0000*/ 	.byte	0x04, 0x2f
        /*0002*/ 	.short	(.L_4 - .L_3)
	.align		4
.L_3:
        /*0004*/ 	.word	index@(gluon_tcgen05)
        /*0008*/ 	.word	0x00000047


	//----- nvinfo : EIATTR_FRAME_SIZE
	.align		4
.L_4:
        /*000c*/ 	.byte	0x04, 0x11
        /*000e*/ 	.short	(.L_6 - .L_5)
	.align		4
.L_5:
        /*0010*/ 	.word	index@($__internal_2_$__cuda_sm10x_tcgen05_guardrail_trap_unallocated_columns_being_dealloced)
        /*0014*/ 	.word	0x00000000


	//----- nvinfo : EIATTR_FRAME_SIZE
	.align		4
.L_6:
        /*0018*/ 	.byte	0x04, 0x11
        /*001a*/ 	.short	(.L_8 - .L_7)
	.align		4
.L_7:
        /*001c*/ 	.word	index@($__internal_1_$__cuda_sm10x_tcgen05_guardrail_trap_phase_invalid_during_alloc)
        /*0020*/ 	.word	0x00000000


	//----- nvinfo : EIATTR_FRAME_SIZE
	.align		4
.L_8:
        /*0024*/ 	.byte	0x04, 0x11
        /*0026*/ 	.short	(.L_10 - .L_9)
	.align		4
.L_9:
        /*0028*/ 	.word	index@($__internal_0_$__cuda_sm10x_tcgen05_guardrail_trap_col_being_dealloced_not_returned_by_alloc)
        /*002c*/ 	.word	0x00000000


	//----- nvinfo : EIATTR_FRAME_SIZE
	.align		4
.L_10:
        /*0030*/ 	.byte	0x04, 0x11
        /*0032*/ 	.short	(.L_12 - .L_11)
	.align		4
.L_11:
        /*0034*/ 	.word	index@(gluon_tcgen05)
        /*0038*/ 	.word	0x00000000


	//----- nvinfo : EIATTR_MIN_STACK_SIZE
	.align		4
.L_12:
        /*003c*/ 	.byte	0x04, 0x12
        /*003e*/ 	.short	(.L_14 - .L_13)
	.align		4
.L_13:
        /*0040*/ 	.word	index@(gluon_tcgen05)
        /*0044*/ 	.word	0x00000000
.L_14:


//--------------------- .nv.info.gluon_tcgen05    --------------------------
	.section	.nv.info.gluon_tcgen05,"",@"SHT_CUDA_INFO"
	.sectionflags	@""
	.align	4


	//----- nvinfo : EIATTR_CUDA_API_VERSION
	.align		4
        /*0000*/ 	.byte	0x04, 0x37
        /*0002*/ 	.short	(.L_16 - .L_15)
.L_15:
        /*0004*/ 	.word	0x00000081


	//----- nvinfo : EIATTR_KPARAM_INFO
	.align		4
.L_16:
        /*0008*/ 	.byte	0x04, 0x17
        /*000a*/ 	.short	(.L_18 - .L_17)
.L_17:
        /*000c*/ 	.word	0x00000000
        /*0010*/ 	.short	0x000a
        /*0012*/ 	.short	0x0048
        /*0014*/ 	.byte	0x00, 0xf4, 0x21, 0x00


	//----- nvinfo : EIATTR_KPARAM_INFO
	.align		4
.L_18:
        /*0018*/ 	.byte	0x04, 0x17
        /*001a*/ 	.short	(.L_20 - .L_19)
.L_19:
        /*001c*/ 	.word	0x00000000
        /*0020*/ 	.short	0x0009
        /*0022*/ 	.short	0x0040
        /*0024*/ 	.byte	0x00, 0xf4, 0x21, 0x00


	//----- nvinfo : EIATTR_KPARAM_INFO
	.align		4
.L_20:
        /*0028*/ 	.byte	0x04, 0x17
        /*002a*/ 	.short	(.L_22 - .L_21)
.L_21:
        /*002c*/ 	.word	0x00000000
        /*0030*/ 	.short	0x0008
        /*0032*/ 	.short	0x0038
        /*0034*/ 	.byte	0x00, 0xf0, 0x21, 0x00


	//----- nvinfo : EIATTR_KPARAM_INFO
	.align		4
.L_22:
        /*0038*/ 	.byte	0x04, 0x17
        /*003a*/ 	.short	(.L_24 - .L_23)
.L_23:
        /*003c*/ 	.word	0x00000000
        /*0040*/ 	.short	0x0007
        /*0042*/ 	.short	0x0030
        /*0044*/ 	.byte	0x00, 0xf0, 0x21, 0x00


	//----- nvinfo : EIATTR_KPARAM_INFO
	.align		4
.L_24:
        /*0048*/ 	.byte	0x04, 0x17
        /*004a*/ 	.short	(.L_26 - .L_25)
.L_25:
        /*004c*/ 	.word	0x00000000
        /*0050*/ 	.short	0x0006
        /*0052*/ 	.short	0x0028
        /*0054*/ 	.byte	0x00, 0xf0, 0x21, 0x00


	//----- nvinfo : EIATTR_KPARAM_INFO
	.align		4
.L_26:
        /*0058*/ 	.byte	0x04, 0x17
        /*005a*/ 	.short	(.L_28 - .L_27)
.L_27:
        /*005c*/ 	.word	0x00000000
        /*0060*/ 	.short	0x0005
        /*0062*/ 	.short	0x0020
        /*0064*/ 	.byte	0x00, 0xf0, 0x11, 0x00


	//----- nvinfo : EIATTR_KPARAM_INFO
	.align		4
.L_28:
        /*0068*/ 	.byte	0x04, 0x17
        /*006a*/ 	.short	(.L_30 - .L_29)
.L_29:
        /*006c*/ 	.word	0x00000000
        /*0070*/ 	.short	0x0004
        /*0072*/ 	.short	0x001c
        /*0074*/ 	.byte	0x00, 0xf0, 0x11, 0x00


	//----- nvinfo : EIATTR_KPARAM_INFO
	.align		4
.L_30:
        /*0078*/ 	.byte	0x04, 0x17
        /*007a*/ 	.short	(.L_32 - .L_31)
.L_31:
        /*007c*/ 	.word	0x00000000
        /*0080*/ 	.short	0x0003
        /*0082*/ 	.short	0x0018
        /*0084*/ 	.byte	0x00, 0xf0, 0x11, 0x00


	//----- nvinfo : EIATTR_KPARAM_INFO
	.align		4
.L_32:
        /*0088*/ 	.byte	0x04, 0x17
        /*008a*/ 	.short	(.L_34 - .L_33)
.L_33:
        /*008c*/ 	.word	0x00000000
        /*0090*/ 	.short	0x0002
        /*0092*/ 	.short	0x0010
        /*0094*/ 	.byte	0x00, 0xf4, 0x21, 0x00


	//----- nvinfo : EIATTR_KPARAM_INFO
	.align		4
.L_34:
        /*0098*/ 	.byte	0x04, 0x17
        /*009a*/ 	.short	(.L_36 - .L_35)
.L_35:
        /*009c*/ 	.word	0x00000000
        /*00a0*/ 	.short	0x0001
        /*00a2*/ 	.short	0x0008
        /*00a4*/ 	.byte	0x00, 0xf4, 0x21, 0x00


	//----- nvinfo : EIATTR_KPARAM_INFO
	.align		4
.L_36:
        /*00a8*/ 	.byte	0x04, 0x17
        /*00aa*/ 	.short	(.L_38 - .L_37)
.L_37:
        /*00ac*/ 	.word	0x00000000
        /*00b0*/ 	.short	0x0000
        /*00b2*/ 	.short	0x0000
        /*00b4*/ 	.byte	0x00, 0xf4, 0x21, 0x00


	//----- nvinfo : EIATTR_AT_ENTRY_FRAGMENTS
	.align		4
.L_38:
        /*00b8*/ 	.byte	0x04, 0x4f
        /*00ba*/ 	.short	(.L_40 - .L_39)


	//   ....[0]....
.L_39:
        /*00bc*/ 	.word	0x00000004


	//----- nvinfo : EIATTR_RESERVED_SMEM_USED
	.align		4
.L_40:
        /*00c0*/ 	.byte	0x01, 0x41
	.zero		2


	//----- nvinfo : EIATTR_SPARSE_MMA_MASK
	.align		4
        /*00c4*/ 	.byte	0x03, 0x50
        /*00c6*/ 	.short	0x0000


	//----- nvinfo : EIATTR_TCGEN05_1CTA_USED
	.align		4
        /*00c8*/ 	.byte	0x01, 0x51
	.zero		2


	//----- nvinfo : EIATTR_MAXREG_COUNT
	.align		4
        /*00cc*/ 	.byte	0x03, 0x1b
        /*00ce*/ 	.short	0x00ff


	//----- nvinfo : EIATTR_NUM_BARRIERS
	.align		4
        /*00d0*/ 	.byte	0x02, 0x4c
        /*00d2*/ 	.byte	0x01
	.zero		1


	//----- nvinfo : EIATTR_INT_WARP_WIDE_INSTR_OFFSETS
	.align		4
        /*00d4*/ 	.byte	0x04, 0x31
        /*00d6*/ 	.short	(.L_42 - .L_41)


	//   ....[0]....
.L_41:
        /*00d8*/ 	.word	0x00001740


	//   ....[1]....
        /*00dc*/ 	.word	0x00001760


	//   ....[2]....
        /*00e0*/ 	.word	0x000017f0


	//   ....[3]....
        /*00e4*/ 	.word	0x000019c0


	//   ....[4]....
        /*00e8*/ 	.word	0x000019d0


	//   ....[5]....
        /*00ec*/ 	.word	0x000019e0


	//   ....[6]....
        /*00f0*/ 	.word	0x000019f0


	//   ....[7]....
        /*00f4*/ 	.word	0x00001d30


	//   ....[8]....
        /*00f8*/ 	.word	0x00001d40


	//   ....[9]....
        /*00fc*/ 	.word	0x00001ed0


	//   ....[10]....
        /*0100*/ 	.word	0x00001f30


	//   ....[11]....
        /*0104*/ 	.word	0x00001f40


	//   ....[12]....
        /*0108*/ 	.word	0x00001f70


	//   ....[13]....
        /*010c*/ 	.word	0x00002270


	//   ....[14]....
        /*0110*/ 	.word	0x00002280


	//   ....[15]....
        /*0114*/ 	.word	0x00002550


	//   ....[16]....
        /*0118*/ 	.word	0x00002560


	//   ....[17]....
        /*011c*/ 	.word	0x00002a50


	//   ....[18]....
        /*0120*/ 	.word	0x00002aa0


	//----- nvinfo : EIATTR_COOP_GROUP_MASK_REGIDS
	.align		4
.L_42:
        /*0124*/ 	.byte	0x04, 0x29
        /*0126*/ 	.short	(.L_44 - .L_43)


	//   ....[0]....
.L_43:
        /*0128*/ 	.word	0xffffffff


	//   ....[1]....
        /*012c*/ 	.word	0xffffffff


	//   ....[2]....
        /*0130*/ 	.word	0xffffffff


	//   ....[3]....
        /*0134*/ 	.word	0xffffffff


	//   ....[4]....
        /*0138*/ 	.word	0xffffffff


	//   ....[5]....
        /*013c*/ 	.word	0xffffffff


	//   ....[6]....
        /*0140*/ 	.word	0xffffffff


	//   ....[7]....
        /*0144*/ 	.word	0xffffffff


	//   ....[8]....
        /*0148*/ 	.word	0xffffffff


	//   ....[9]....
        /*014c*/ 	.word	0xffffffff


	//----- nvinfo : EIATTR_COOP_GROUP_INSTR_OFFSETS
	.align		4
.L_44:
        /*0150*/ 	.byte	0x04, 0x28
        /*0152*/ 	.short	(.L_46 - .L_45)


	//   ....[0]....
.L_45:
        /*0154*/ 	.word	0x00000050


	//   ....[1]....
        /*0158*/ 	.word	0x00000310


	//   ....[2]....
        /*015c*/ 	.word	0x00000500


	//   ....[3]....
        /*0160*/ 	.word	0x000009c0


	//   ....[4]....
        /*0164*/ 	.word	0x00000b00


	//   ....[5]....
        /*0168*/ 	.word	0x00000fb0


	//   ....[6]....
        /*016c*/ 	.word	0x000010f0


	//   ....[7]....
        /*0170*/ 	.word	0x000015e0


	//   ....[8]....
        /*0174*/ 	.word	0x000028e0


	//   ....[9]....
        /*0178*/ 	.word	0x00002b50


	//----- nvinfo : EIATTR_VRC_CTA_INIT_COUNT
	.align		4
.L_46:
        /*017c*/ 	.byte	0x02, 0x4a
        /*017e*/ 	.byte	0x80
	.zero		1


	//----- nvinfo : EIATTR_MBARRIER_INSTR_OFFSETS
	.align		4
        /*0180*/ 	.byte	0x04, 0x39
        /*0182*/ 	.short	(.L_48 - .L_47)


	//   ....[0]....
.L_47:
        /*0184*/ 	.word	0x00001810
        /*0188*/ 	.word	0x000000ff
        /*018c*/ 	.word	0x00010000
        /*0190*/ 	.short	0x0100
        /*0192*/ 	.byte	0x08
	.zero		1


	//   ....[1]....
        /*0194*/ 	.word	0x00001820
        /*0198*/ 	.word	0x000000ff
        /*019c*/ 	.word	0x00010010
        /*01a0*/ 	.short	0x0100
        /*01a2*/ 	.byte	0x08
	.zero		1


	//   ....[2]....
        /*01a4*/ 	.word	0x000018d0
        /*01a8*/ 	.word	0x000000ff
        /*01ac*/ 	.word	0x00010008
        /*01b0*/ 	.short	0x0100
        /*01b2*/ 	.byte	0x08
	.zero		1


	//   ....[3]....
        /*01b4*/ 	.word	0x000018e0
        /*01b8*/ 	.word	0x000000ff
        /*01bc*/ 	.word	0x00010018
        /*01c0*/ 	.short	0x0100
        /*01c2*/ 	.byte	0x08
	.zero		1


	//   ....[4]....
        /*01c4*/ 	.word	0x00001ae0
        /*01c8*/ 	.word	0x000000ff
        /*01cc*/ 	.word	0x00010000
        /*01d0*/ 	.short	0x010a
        /*01d2*/ 	.byte	0x08
	.zero		1


	//   ....[5]....
        /*01d4*/ 	.word	0x00001d90
        /*01d8*/ 	.word	0x000000ff
        /*01dc*/ 	.word	0x00010010
        /*01e0*/ 	.short	0x010a
        /*01e2*/ 	.byte	0x08
	.zero		1


	//   ....[6]....
        /*01e4*/ 	.word	0x00001fe0
        /*01e8*/ 	.word	0x000000ff
        /*01ec*/ 	.word	0x00010000
        /*01f0*/ 	.short	0x010a
        /*01f2*/ 	.byte	0x1d
	.zero		1


	//   ....[7]....
        /*01f4*/ 	.word	0x000022c0
        /*01f8*/ 	.word	0x000000ff
        /*01fc*/ 	.word	0x00010010
        /*0200*/ 	.short	0x010a
        /*0202*/ 	.byte	0x1d
	.zero		1


	//   ....[8]....
        /*0204*/ 	.word	0x00002390
        /*0208*/ 	.word	0x000000ff
        /*020c*/ 	.word	0x00010000
        /*0210*/ 	.short	0x0108
        /*0212*/ 	.byte	0x08
	.zero		1


	//   ....[9]....
        /*0214*/ 	.word	0x000023a0
        /*0218*/ 	.word	0x000000ff
        /*021c*/ 	.word	0x00010010
        /*0220*/ 	.short	0x0108
        /*0222*/ 	.byte	0x08
	.zero		1


	//   ....[10]....
        /*0224*/ 	.word	0x000023f0
        /*0228*/ 	.word	0x000000ff
        /*022c*/ 	.word	0x00010008
        /*0230*/ 	.short	0x0108
        /*0232*/ 	.byte	0x08
	.zero		1


	//   ....[11]....
        /*0234*/ 	.word	0x00002400
        /*0238*/ 	.word	0x000000ff
        /*023c*/ 	.word	0x00010018
        /*0240*/ 	.short	0x0108
        /*0242*/ 	.byte	0x08
	.zero		1


	//   ....[12]....
        /*0244*/ 	.word	0x00002b70
        /*0248*/ 	.word	0x000000ff
        /*024c*/ 	.word	0x00010000
        /*0250*/ 	.short	0x010a
        /*0252*/ 	.byte	0x08
	.zero		1


	//   ....[13]....
        /*0254*/ 	.word	0x00002ba0
        /*0258*/ 	.word	0x000000ff
        /*025c*/ 	.word	0x00010010
        /*0260*/ 	.short	0x010a
        /*0262*/ 	.byte	0x08
	.zero		1


	//   ....[14]....
        /*0264*/ 	.word	0x00002bd0
        /*0268*/ 	.word	0x000000ff
        /*026c*/ 	.word	0x00010000
        /*0270*/ 	.short	0x010a
        /*0272*/ 	.byte	0x1d
	.zero		1


	//   ....[15]....
        /*0274*/ 	.word	0x00002c00
        /*0278*/ 	.word	0x000000ff
        /*027c*/ 	.word	0x00010010
        /*0280*/ 	.short	0x010a
        /*0282*/ 	.byte	0x1d
	.zero		1


	//----- nvinfo : EIATTR_NUM_MBARRIERS
	.align		4
.L_48:
        /*0284*/ 	.byte	0x03, 0x38
        /*0286*/ 	.short	0x0004


	//----- nvinfo : EIATTR_EXIT_INSTR_OFFSETS
	.align		4
        /*0288*/ 	.byte	0x04, 0x1c
        /*028a*/ 	.short	(.L_50 - .L_49)


	//   ....[0]....
.L_49:
        /*028c*/ 	.word	0x00002b60


	//----- nvinfo : EIATTR_REQNTID
	.align		4
.L_50:
        /*0290*/ 	.byte	0x04, 0x10
        /*0292*/ 	.short	(.L_52 - .L_51)
.L_51:
        /*0294*/ 	.word	0x00000100
        /*0298*/ 	.word	0x00000001
        /*029c*/ 	.word	0x00000001


	//----- nvinfo : EIATTR_CRS_STACK_SIZE
	.align		4
.L_52:
        /*02a0*/ 	.byte	0x04, 0x1e
        /*02a2*/ 	.short	(.L_54 - .L_53)
.L_53:
        /*02a4*/ 	.word	0x00000000


	//----- nvinfo : EIATTR_CBANK_PARAM_SIZE
	.align		4
.L_54:
        /*02a8*/ 	.byte	0x03, 0x19
        /*02aa*/ 	.short	0x0050


	//----- nvinfo : EIATTR_PARAM_CBANK
	.align		4
        /*02ac*/ 	.byte	0x04, 0x0a
        /*02ae*/ 	.short	(.L_56 - .L_55)
	.align		4
.L_55:
        /*02b0*/ 	.word	index@(.nv.constant0.gluon_tcgen05)
        /*02b4*/ 	.short	0x0380
        /*02b6*/ 	.short	0x0050


	//----- nvinfo : EIATTR_SW_WAR
	.align		4
.L_56:
        /*02b8*/ 	.byte	0x04, 0x36
        /*02ba*/ 	.short	(.L_58 - .L_57)
.L_57:
        /*02bc*/ 	.word	0x00000008
.L_58:


//--------------------- .nv.compat                --------------------------
	.section	.nv.compat,"",@"SHT_CUDA_COMPAT_INFO"
	.align	4
        /*0000*/ 	.byte	0x02, 0x02, 0x02, 0x00, 0x02, 0x05, 0x05, 0x00, 0x02, 0x03, 0x03, 0x00, 0x02, 0x06, 0x01, 0x00


//--------------------- .nv.callgraph             --------------------------
	.section	.nv.callgraph,"",@"SHT_CUDA_CALLGRAPH"
	.align	4
	.sectionentsize	8
	.align		4
        /*0000*/ 	.word	0x00000000
	.align		4
        /*0004*/ 	.word	0xffffffff
	.align		4
        /*0008*/ 	.word	0x00000000
	.align		4
        /*000c*/ 	.word	0xfffffffe
	.align		4
        /*0010*/ 	.word	0x00000000
	.align		4
        /*0014*/ 	.word	0xfffffffd
	.align		4
        /*0018*/ 	.word	0x00000000
	.align		4
        /*001c*/ 	.word	0xfffffffc


//--------------------- .text.gluon_tcgen05       --------------------------
	.section	.text.gluon_tcgen05,"ax",@progbits
	.align	128
        .global         gluon_tcgen05
        .type           gluon_tcgen05,@function
        .size           gluon_tcgen05,(.L_x_77 - gluon_tcgen05)
        .other          gluon_tcgen05,@"STO_CUDA_ENTRY STV_DEFAULT"
gluon_tcgen05:
.text.gluon_tcgen05:
[----:B------:R-:W1:Y:S01]  /*0000*/  LDC R1, c[0x0][0x37c] ;  /* 0x0000df00ff017b82 */ /* 0x000e620000000800 */
[----:B------:R-:W2:Y:S02]  /*0010*/  S2R R0, SR_TID.X ;  /* 0x0000000000007919 */ /* 0x000ea40000002100 */
[----:B--2---:R-:W-:-:S13]  /*0020*/  ISETP.GE.U32.AND P2, PT, R0, 0x20, PT ;  /* 0x000000200000780c */ /* 0x004fda0003f46070 */
[----:B------:R-:W-:Y:S05]  /*0030*/  @P2 BRA `(.L_x_0) ;  /* 0x0000000000b82947 */ /* 0x000fea0003800000 */
[----:B------:R-:W2:Y:S01]  /*0040*/  S2UR UR6, SR_CgaCtaId ;  /* 0x00000000000679c3 */ /* 0x000ea20000008800 */
[----:B------:R-:W-:Y:S01]  /*0050*/  NOP ;  /* 0x0000000000007918 */ /* 0x000fe20000000000 */
[----:B------:R-:W-:Y:S02]  /*0060*/  UMOV UR4, 0x40 ;  /* 0x0000004000047882 */ /* 0x000fe40000000000 */
[----:B--2---:R-:W-:-:S09]  /*0070*/  ULEA UR4, UR6, UR4, 0x18 ;  /* 0x0000000406047291 */ /* 0x004fd2000f8ec0ff */
[----:B------:R-:W2:Y:S01]  /*0080*/  LDS.U8 R2, [UR4] ;  /* 0x00000004ff027984 */ /* 0x000ea20008000000 */
[----:B------:R-:W-:Y:S02]  /*0090*/  UMOV UR4, 0x400 ;  /* 0x0000040000047882 */ /* 0x000fe40000000000 */
[----:B------:R-:W-:Y:S01]  /*00a0*/  ULEA UR4, UR6, UR4, 0x18 ;  /* 0x0000000406047291 */ /* 0x000fe2000f8ec0ff */
[----:B--2---:R-:W-:-:S13]  /*00b0*/  ISETP.NE.AND P0, PT, R2, RZ, PT ;  /* 0x000000ff0200720c */ /* 0x004fda0003f05270 */
[----:B------:R-:W-:Y:S05]  /*00c0*/  @P0 BRA `(.L_x_1) ;  /* 0x00000000007c0947 */ /* 0x000fea0003800000 */
[----:B------:R-:W-:-:S13]  /*00d0*/  ELECT P0, URZ, PT ;  /* 0x0000000000ff782f */ /* 0x000fda0003800000 */
[----:B------:R-:W-:Y:S05]  /*00e0*/  @!P0 BRA `(.L_x_2) ;  /* 0x0000000000848947 */ /* 0x000fea0003800000 */
[----:B------:R-:W-:Y:S01]  /*00f0*/  UMOV UR5, 0x4 ;  /* 0x0000000400057882 */ /* 0x000fe20000000000 */
[----:B------:R-:W-:Y:S02]  /*0100*/  IMAD.MOV.U32 R5, RZ, RZ, 0x1 ;  /* 0x00000001ff057424 */ /* 0x000fe400078e00ff */
[----:B------:R-:W-:Y:S02]  /*0110*/  IMAD.MOV.U32 R3, RZ, RZ, 0xf ;  /* 0x0000000fff037424 */ /* 0x000fe400078e00ff */
[----:B------:R-:W-:Y:S04]  /*0120*/  DEPBAR.LE SB2, 0x36 ;  /* 0x0000ad800000791a */ /* 0x000fe80000000000 */
[----:B------:R-:W2:Y:S02]  /*0130*/  UTCATOMSWS.FIND_AND_SET.ALIGN UP0, UR5, UR5 ;  /* 0x00000005000575e3 */ /* 0x000ea40008000800 */
[----:B--2---:R-:W-:-:S04]  /*0140*/  PLOP3.LUT P0, PT, PT, PT, UP0, 0x80, 0x8 ;  /* 0x000000000008781c */ /* 0x004fc80003f0f008 */
[----:B------:R-:W-:-:S04]  /*0150*/  SEL R2, RZ, 0xffffffff, !P0 ;  /* 0xffffffffff027807 */ /* 0x000fc80004000000 */
[----:B------:R-:W-:Y:S01]  /*0160*/  ISETP.NE.AND P0, PT, R2, RZ, PT ;  /* 0x000000ff0200720c */ /* 0x000fe20003f05270 */
[----:B------:R-:W-:-:S12]  /*0170*/  IMAD.U32 R2, RZ, RZ, UR5 ;  /* 0x00000005ff027e24 */ /* 0x000fd8000f8e00ff */
[----:B------:R-:W-:Y:S05]  /*0180*/  @P0 BRA `(.L_x_3) ;  /* 0x0000000000240947 */ /* 0x000fea0003800000 */
.L_x_4:
[----:B------:R-:W-:Y:S05]  /*0190*/  NANOSLEEP 0x64 ;  /* 0x000000640000795d */ /* 0x000fea0003800000 */
[----:B------:R-:W-:-:S05]  /*01a0*/  UMOV UR5, 0x4 ;  /* 0x0000000400057882 */ /* 0x000fca0000000000 */
[----:B------:R-:W-:Y:S04]  /*01b0*/  DEPBAR.LE SB2, 0x36 ;  /* 0x0000ad800000791a */ /* 0x000fe80000000000 */
[----:B------:R-:W2:Y:S02]  /*01c0*/  UTCATOMSWS.FIND_AND_SET.ALIGN UP0, UR5, UR5 ;  /* 0x00000005000575e3 */ /* 0x000ea40008000800 */
[----:B--2---:R-:W-:-:S04]  /*01d0*/  PLOP3.LUT P0, PT, PT, PT, UP0, 0x80, 0x8 ;  /* 0x000000000008781c */ /* 0x004fc80003f0f008 */
[----:B------:R-:W-:-:S04]  /*01e0*/  SEL R2, RZ, 0xffffffff, !P0 ;  /* 0xffffffffff027807 */ /* 0x000fc80004000000 */
[----:B------:R-:W-:Y:S01]  /*01f0*/  ISETP.NE.AND P0, PT, R2, RZ, PT ;  /* 0x000000ff0200720c */ /* 0x000fe20003f05270 */
[----:B------:R-:W-:-:S12]  /*0200*/  IMAD.U32 R2, RZ, RZ, UR5 ;  /* 0x00000005ff027e24 */ /* 0x000fd8000f8e00ff */
[----:B------:R-:W-:Y:S05]  /*0210*/  @!P0 BRA `(.L_x_4) ;  /* 0xfffffffc00dc8947 */ /* 0x000fea000383ffff */
.L_x_3:
[C---:B------:R-:W-:Y:S01]  /*0220*/  VIADD R4, R2.reuse, 0x10 ;  /* 0x0000001002047836 */ /* 0x040fe20000000000 */
[----:B------:R-:W-:Y:S01]  /*0230*/  UMOV UR5, 0x50 ;  /* 0x0000005000057882 */ /* 0x000fe20000000000 */
[----:B------:R-:W-:Y:S01]  /*0240*/  SHF.L.U32 R3, R3, R2, RZ ;  /* 0x0000000203037219 */ /* 0x000fe200000006ff */
[----:B------:R-:W-:Y:S01]  /*0250*/  ULEA UR5, UR6, UR5, 0x18 ;  /* 0x0000000506057291 */ /* 0x000fe2000f8ec0ff */
[----:B------:R-:W-:Y:S01]  /*0260*/  IMAD.SHL.U32 R2, R2, 0x20, RZ ;  /* 0x0000002002027824 */ /* 0x000fe200078e00ff */
[----:B------:R-:W-:-:S04]  /*0270*/  SHF.L.U32 R4, R5, R4, RZ ;  /* 0x0000000405047219 */ /* 0x000fc800000006ff */
[----:B------:R-:W-:-:S05]  /*0280*/  LOP3.LUT R3, R4, R3, RZ, 0xfc, !PT ;  /* 0x0000000304037212 */ /* 0x000fca00078efcff */
[----:B------:R2:W-:Y:S04]  /*0290*/  ATOMS.OR RZ, [UR5], R3 ;  /* 0x00000003ffff798c */ /* 0x0005e8000b000005 */
[----:B------:R2:W-:Y:S01]  /*02a0*/  STS [UR4], R2 ;  /* 0x00000002ff007988 */ /* 0x0005e20008000804 */
[----:B------:R-:W-:Y:S05]  /*02b0*/  BRA `(.L_x_2) ;  /* 0x0000000000107947 */ /* 0x000fea0003800000 */
.L_x_1:
[----:B------:R-:W-:Y:S01]  /*02c0*/  IMAD.MOV.U32 R3, RZ, RZ, -0x1 ;  /* 0xffffffffff037424 */ /* 0x000fe200078e00ff */
[----:B------:R-:W-:-:S04]  /*02d0*/  MOV R2, 0x300 ;  /* 0x0000030000027802 */ /* 0x000fc80000000f00 */
[----:B------:R2:W-:Y:S03]  /*02e0*/  STS [UR4], R3 ;  /* 0x00000003ff007988 */ /* 0x0005e60008000804 */
[----:B-12---:R-:W-:Y:S05]  /*02f0*/  CALL.REL.NOINC `($__internal_1_$__cuda_sm10x_tcgen05_guardrail_trap_phase_invalid_during_alloc) ;  /* 0x0000002800587944 */ /* 0x006fea0003c00000 */
.L_x_2:
[----:B------:R-:W-:Y:S05]  /*0300*/  WARPSYNC.ALL ;  /* 0x0000000000007948 */ /* 0x000fea0003800000 */
[----:B------:R-:W-:Y:S01]  /*0310*/  NOP ;  /* 0x0000000000007918 */ /* 0x000fe20000000000 */
.L_x_0:
[----:B------:R-:W3:Y:S08]  /*0320*/  S2UR UR4, SR_CgaCtaId ;  /* 0x00000000000479c3 */ /* 0x000ef00000008800 */
[----:B------:R-:W-:Y:S01]  /*0330*/  BAR.SYNC.DEFER_BLOCKING 0x0 ;  /* 0x0000000000007b1d */ /* 0x000fe20000010000 */
[----:B------:R-:W-:-:S05]  /*0340*/  LOP3.LUT R68, R0, 0xff, RZ, 0xc0, !PT ;  /* 0x000000ff00447812 */ /* 0x000fca00078ec0ff */
[----:B------:R-:W-:Y:S02]  /*0350*/  UMOV UR8, 0x400 ;  /* 0x0000040000087882 */ /* 0x000fe40000000000 */
[----:B------:R-:W4:Y:S08]  /*0360*/  LDC R4, c[0x0][0x398] ;  /* 0x0000e600ff047b82 */ /* 0x000f300000000800 */
[----:B------:R-:W5:Y:S01]  /*0370*/  LDC R10, c[0x0][0x3a0] ;  /* 0x0000e800ff0a7b82 */ /* 0x000f620000000800 */
[----:B---3--:R-:W-:-:S07]  /*0380*/  ULEA UR8, UR4, UR8, 0x18 ;  /* 0x0000000804087291 */ /* 0x008fce000f8ec0ff */
[----:B------:R-:W3:Y:S02]  /*0390*/  S2UR UR19, SR_CTAID.Y ;  /* 0x00000000001379c3 */ /* 0x000ee40000002600 */
[----:B--2---:R-:W2:Y:S06]  /*03a0*/  LDS R3, [UR8] ;  /* 0x00000008ff037984 */ /* 0x004eac0008000800 */
[----:B------:R-:W-:Y:S06]  /*03b0*/  BAR.SYNC.DEFER_BLOCKING 0x0 ;  /* 0x0000000000007b1d */ /* 0x000fec0000010000 */
[----:B------:R-:W-:Y:S05]  /*03c0*/  @P2 BRA `(.L_x_5) ;  /* 0x0000000000182947 */ /* 0x000fea0003800000 */
[----:B------:R-:W-:Y:S01]  /*03d0*/  ELECT P0, URZ, PT ;  /* 0x0000000000ff782f */ /* 0x000fe20003800000 */
[----:B------:R-:W-:Y:S01]  /*03e0*/  IMAD.MOV.U32 R2, RZ, RZ, 0x1 ;  /* 0x00000001ff027424 */ /* 0x000fe200078e00ff */
[----:B------:R-:W-:Y:S01]  /*03f0*/  UMOV UR5, 0x40 ;  /* 0x0000004000057882 */ /* 0x000fe20000000000 */
[----:B------:R-:W-:Y:S01]  /*0400*/  UVIRTCOUNT.DEALLOC.SMPOOL 0x80 ;  /* 0x000000800000784c */ /* 0x000fe20000000000 */
[----:B------:R-:W-:-:S09]  /*0410*/  ULEA UR5, UR4, UR5, 0x18 ;  /* 0x0000000504057291 */ /* 0x000fd2000f8ec0ff */
[----:B------:R5:W-:Y:S03]  /*0420*/  @P0 STS.U8 [UR5], R2 ;  /* 0x00000002ff000988 */ /* 0x000be60008000005 */
.L_x_5:
[----:B------:R-:W5:Y:S01]  /*0430*/  S2UR UR4, SR_CTAID.Z ;  /* 0x00000000000479c3 */ /* 0x000f620000002700 */
[----:B------:R-:W4:Y:S01]  /*0440*/  LDCU UR5, c[0x0][0x370] ;  /* 0x00006e00ff0577ac */ /* 0x000f220008000800 */
[----:B------:R-:W-:Y:S01]  /*0450*/  ISETP.GE.U32.AND P0, PT, R68, 0x20, PT ;  /* 0x000000204400780c */ /* 0x000fe20003f06070 */
[----:B----4-:R-:W-:Y:S01]  /*0460*/  VIADD R4, R4, 0xffffffff ;  /* 0xffffffff04047836 */ /* 0x010fe20000000000 */
[C---:B------:R-:W-:Y:S01]  /*0470*/  ISETP.NE.U32.AND P3, PT, R68.reuse, RZ, PT ;  /* 0x000000ff4400720c */ /* 0x040fe20003f65070 */
[----:B------:R-:W5:Y:S01]  /*0480*/  LDCU UR6, c[0x0][0x374] ;  /* 0x00006e80ff0677ac */ /* 0x000f620008000800 */
[----:B------:R-:W-:Y:S01]  /*0490*/  LEA R11, R68, UR8, 0x2 ;  /* 0x00000008440b7c11 */ /* 0x000fe2000f8e10ff */
[----:B-----5:R-:W-:Y:S01]  /*04a0*/  VIADD R12, R10, 0xffffffff ;  /* 0xffffffff0a0c7836 */ /* 0x020fe20000000000 */
[----:B------:R-:W4:Y:S01]  /*04b0*/  S2UR UR7, SR_CTAID.X ;  /* 0x00000000000779c3 */ /* 0x000f220000002500 */
[----:B------:R-:W5:Y:S01]  /*04c0*/  LDCU.64 UR16, c[0x0][0x3c0] ;  /* 0x00007800ff1077ac */ /* 0x000f620008000a00 */
[----:B--2---:R-:W-:Y:S01]  /*04d0*/  R2UR UR28, R3 ;  /* 0x00000000031c72ca */ /* 0x004fe200000e0000 */
[----:B------:R-:W-:Y:S04]  /*04e0*/  BSSY.RECONVERGENT B0, `(.L_x_6) ;  /* 0x0000011000007945 */ /* 0x000fe80003800200 */
[----:B------:R2:W-:Y:S01]  /*04f0*/  @!P0 STS [R11], RZ ;  /* 0x000000ff0b008388 */ /* 0x0005e20000000800 */
[----:B------:R-:W-:-:S03]  /*0500*/  NOP ;  /* 0x0000000000007918 */ /* 0x000fc60000000000 */
[----:B------:R2:W-:Y:S01]  /*0510*/  @!P3 STS [UR8+0x24], R4 ;  /* 0x00002404ff00b988 */ /* 0x0005e20008000808 */
[----:B---3--:R-:W-:-:S03]  /*0520*/  UIMAD UR4, UR4, UR6, UR19 ;  /* 0x00000006040472a4 */ /* 0x008fc6000f8e0213 */
[----:B------:R2:W-:Y:S01]  /*0530*/  @!P3 STS [UR8+0x20], R12 ;  /* 0x0000200cff00b988 */ /* 0x0005e20008000808 */
[----:B----4-:R-:W-:-:S04]  /*0540*/  UIMAD UR4, UR4, UR5, UR7 ;  /* 0x00000005040472a4 */ /* 0x010fc8000f8e0207 */
[----:B------:R-:W-:-:S04]  /*0550*/  UIMAD UR4, UR4, 0x180, URZ ;  /* 0x00000180040478a4 */ /* 0x000fc8000f8e02ff */
[----:B-----5:R-:W-:-:S04]  /*0560*/  UIADD3 UR20, UP0, UPT, UR4, UR16, URZ ;  /* 0x0000001004147290 */ /* 0x020fc8000ff1e0ff */
[----:B------:R-:W-:Y:S01]  /*0570*/  ULEA.HI.X.SX32 UR21, UR4, UR17, 0x1, UP0 ;  /* 0x0000001104157291 */ /* 0x000fe200080f0eff */
[----:B--2---:R-:W-:Y:S11]  /*0580*/  @P3 BRA `(.L_x_7) ;  /* 0x0000000000183947 */ /* 0x004ff60003800000 */
[----:B------:R-:W2:Y:S01]  /*0590*/  LDS R2, [UR8+0x8] ;  /* 0x00000808ff027984 */ /* 0x000ea20008000800 */
[----:B------:R-:W3:Y:S01]  /*05a0*/  LDC.64 R6, c[0x0][0x380] ;  /* 0x0000e000ff067b82 */ /* 0x000ee20000000a00 */
[----:B------:R-:W-:Y:S02]  /*05b0*/  IMAD.MOV.U32 R3, RZ, RZ, 0x70 ;  /* 0x00000070ff037424 */ /* 0x000fe400078e00ff */
[----:B---3--:R3:W-:Y:S03]  /*05c0*/  STS.64 [UR8], R6 ;  /* 0x00000006ff007988 */ /* 0x0087e60008000a08 */
[----:B--2---:R-:W-:-:S05]  /*05d0*/  LOP3.LUT R2, R2, 0x10, R3, 0xd8, !PT ;  /* 0x0000001002027812 */ /* 0x004fca00078ed803 */
[----:B------:R3:W-:Y:S02]  /*05e0*/  STS [UR8+0x8], R2 ;  /* 0x00000802ff007988 */ /* 0x0007e40008000808 */
.L_x_7:
[----:B------:R-:W-:Y:S05]  /*05f0*/  BSYNC.RECONVERGENT B0 ;  /* 0x0000000000007941 */ /* 0x000fea0003800200 */
.L_x_6:
[----:B------:R-:W-:Y:S04]  /*0600*/  BSSY.RECONVERGENT B0, `(.L_x_8) ;  /* 0x000000a000007945 */ /* 0x000fe80003800200 */
[----:B------:R-:W-:Y:S05]  /*0610*/  @P3 BRA `(.L_x_9) ;  /* 0x0000000000203947 */ /* 0x000fea0003800000 */
[----:B---3--:R-:W2:Y:S01]  /*0620*/  LDS R2, [UR8+0x34] ;  /* 0x00003408ff027984 */ /* 0x008ea20008000800 */
[----:B------:R-:W-:Y:S02]  /*0630*/  IMAD.MOV.U32 R3, RZ, RZ, 0x3f000000 ;  /* 0x3f000000ff037424 */ /* 0x000fe400078e00ff */
[----:B------:R-:W-:Y:S01]  /*0640*/  @!P3 IMAD.MOV.U32 R5, RZ, RZ, 0x7f ;  /* 0x0000007fff05b424 */ /* 0x000fe200078e00ff */
[----:B------:R-:W3:Y:S02]  /*0650*/  @!P3 LDS R6, [UR8+0x38] ;  /* 0x00003808ff06b984 */ /* 0x000ee40008000800 */
[----:B--2---:R-:W-:Y:S02]  /*0660*/  LOP3.LUT R2, R2, 0xff000000, R3, 0xb8, !PT ;  /* 0xff00000002027812 */ /* 0x004fe400078eb803 */
[----:B---3--:R-:W-:-:S03]  /*0670*/  @!P3 LOP3.LUT R3, R6, 0xff, R5, 0xb8, !PT ;  /* 0x000000ff0603b812 */ /* 0x008fc600078eb805 */
[----:B------:R2:W-:Y:S04]  /*0680*/  STS [UR8+0x34], R2 ;  /* 0x00003402ff007988 */ /* 0x0005e80008000808 */
[----:B------:R2:W-:Y:S02]  /*0690*/  @!P3 STS [UR8+0x38], R3 ;  /* 0x00003803ff00b988 */ /* 0x0005e40008000808 */
.L_x_9:
[----:B------:R-:W-:Y:S05]  /*06a0*/  BSYNC.RECONVERGENT B0 ;  /* 0x0000000000007941 */ /* 0x000fea0003800200 */
.L_x_8:
[----:B------:R-:W-:Y:S04]  /*06b0*/  BSSY.RECONVERGENT B0, `(.L_x_10) ;  /* 0x000000e000007945 */ /* 0x000fe80003800200 */
[----:B------:R-:W-:Y:S05]  /*06c0*/  @P3 BRA `(.L_x_11) ;  /* 0x0000000000303947 */ /* 0x000fea0003800000 */
[----:B--2---:R-:W2:Y:S01]  /*06d0*/  LDS R3, [UR8+0x34] ;  /* 0x00003408ff037984 */ /* 0x004ea20008000800 */
[----:B------:R-:W4:Y:S03]  /*06e0*/  LDC.64 R8, c[0x0][0x3a8] ;  /* 0x0000ea00ff087b82 */ /* 0x000f260000000a00 */
[----:B---3--:R-:W3:Y:S01]  /*06f0*/  LDS R2, [UR8+0x1c] ;  /* 0x00001c08ff027984 */ /* 0x008ee20008000800 */
[C---:B----4-:R-:W-:Y:S01]  /*0700*/  SHF.L.U64.HI R6, R8.reuse, 0x1, R9 ;  /* 0x0000000108067819 */ /* 0x050fe20000010209 */
[----:B------:R-:W-:-:S03]  /*0710*/  IMAD.SHL.U32 R5, R8, 0x2, RZ ;  /* 0x0000000208057824 */ /* 0x000fc600078e00ff */
[--C-:B------:R-:W-:Y:S02]  /*0720*/  SHF.R.U32.HI R7, RZ, 0x4, R6.reuse ;  /* 0x00000004ff077819 */ /* 0x100fe40000011606 */
[----:B------:R-:W-:-:S05]  /*0730*/  SHF.R.U64 R5, R5, 0x4, R6 ;  /* 0x0000000405057819 */ /* 0x000fca0000001206 */
[----:B------:R4:W-:Y:S01]  /*0740*/  STS [UR8+0xc], R5 ;  /* 0x00000c05ff007988 */ /* 0x0009e20008000808 */
[----:B--2---:R-:W-:Y:S02]  /*0750*/  LOP3.LUT R3, R3, 0x7, RZ, 0xb8, !PT ;  /* 0x0000000703037812 */ /* 0x004fe400078eb8ff */
[----:B---3--:R-:W-:-:S03]  /*0760*/  LOP3.LUT R2, R2, 0xf, R7, 0xb8, !PT ;  /* 0x0000000f02027812 */ /* 0x008fc600078eb807 */
[----:B------:R4:W-:Y:S04]  /*0770*/  STS [UR8+0x34], R3 ;  /* 0x00003403ff007988 */ /* 0x0009e80008000808 */
[----:B------:R4:W-:Y:S02]  /*0780*/  STS [UR8+0x1c], R2 ;  /* 0x00001c02ff007988 */ /* 0x0009e40008000808 */
.L_x_11:
[----:B------:R-:W-:Y:S05]  /*0790*/  BSYNC.RECONVERGENT B0 ;  /* 0x0000000000007941 */ /* 0x000fea0003800200 */
.L_x_10:
[----:B------:R-:W-:Y:S04]  /*07a0*/  BSSY.RECONVERGENT B1, `(.L_x_12) ;  /* 0x000001a000017945 */ /* 0x000fe80003800200 */
[----:B------:R-:W-:Y:S04]  /*07b0*/  BSSY.RELIABLE B0, `(.L_x_13) ;  /* 0x0000015000007945 */ /* 0x000fe80003800100 */
[----:B------:R-:W-:Y:S05]  /*07c0*/  @P3 BRA `(.L_x_14) ;  /* 0x0000000000203947 */ /* 0x000fea0003800000 */
[----:B--234-:R-:W2:Y:S02]  /*07d0*/  LDS R2, [UR8+0x34] ;  /* 0x00003408ff027984 */ /* 0x01cea40008000800 */
[----:B--2---:R-:W-:-:S05]  /*07e0*/  LOP3.LUT R2, R2, 0x38, RZ, 0xb8, !PT ;  /* 0x0000003802027812 */ /* 0x004fca00078eb8ff */
[----:B------:R2:W-:Y:S01]  /*07f0*/  STS [UR8+0x34], R2 ;  /* 0x00003402ff007988 */ /* 0x0005e20008000808 */
[----:B------:R-:W-:Y:S05]  /*0800*/  @P3 BRA `(.L_x_15) ;  /* 0x0000000000203947 */ /* 0x000fea0003800000 */
[----:B--2---:R-:W2:Y:S01]  /*0810*/  LDS R2, [UR8+0x8] ;  /* 0x00000808ff027984 */ /* 0x004ea20008000800 */
[----:B------:R-:W-:-:S05]  /*0820*/  IMAD.MOV.U32 R3, RZ, RZ, 0x780 ;  /* 0x00000780ff037424 */ /* 0x000fca00078e00ff */
[----:B--2---:R-:W-:-:S05]  /*0830*/  LOP3.LUT R2, R2, 0x500, R3, 0xd8, !PT ;  /* 0x0000050002027812 */ /* 0x004fca00078ed803 */
[----:B------:R5:W-:Y:S02]  /*0840*/  STS [UR8+0x8], R2 ;  /* 0x00000802ff007988 */ /* 0x000be40008000808 */
.L_x_14:
[----:B------:R-:W-:Y:S05]  /*0850*/  @P3 BRA `(.L_x_16) ;  /* 0x0000000000283947 */ /* 0x000fea0003800000 */
[----:B--2345:R-:W2:Y:S02]  /*0860*/  LDS R2, [UR8+0x8] ;  /* 0x00000808ff027984 */ /* 0x03cea40008000800 */
[----:B--2---:R-:W-:-:S05]  /*0870*/  LOP3.LUT R2, R2, 0x1800, RZ, 0xb8, !PT ;  /* 0x0000180002027812 */ /* 0x004fca00078eb8ff */
[----:B------:R3:W-:Y:S02]  /*0880*/  STS [UR8+0x8], R2 ;  /* 0x00000802ff007988 */ /* 0x0007e40008000808 */
.L_x_15:
[----:B------:R-:W-:Y:S05]  /*0890*/  @P3 BREAK.RELIABLE B0 ;  /* 0x0000000000003942 */ /* 0x000fea0003800100 */
[----:B------:R-:W-:Y:S05]  /*08a0*/  @P3 BRA `(.L_x_17) ;  /* 0x0000000000243947 */ /* 0x000fea0003800000 */
[----:B------:R-:W4:Y:S01]  /*08b0*/  LDS R3, [UR8+0x8] ;  /* 0x00000808ff037984 */ /* 0x000f220008000800 */
[----:B--23--:R-:W-:-:S05]  /*08c0*/  IMAD.MOV.U32 R2, RZ, RZ, 0x6000 ;  /* 0x00006000ff027424 */ /* 0x00cfca00078e00ff */
[----:B----4-:R-:W-:-:S04]  /*08d0*/  LOP3.LUT R2, R3, 0x6000, R2, 0xd8, !PT ;  /* 0x0000600003027812 */ /* 0x010fc800078ed802 */
[----:B------:R-:W-:-:S05]  /*08e0*/  LOP3.LUT R2, R2, 0x400000, RZ, 0xb8, !PT ;  /* 0x0040000002027812 */ /* 0x000fca00078eb8ff */
[----:B------:R2:W-:Y:S02]  /*08f0*/  STS [UR8+0x8], R2 ;  /* 0x00000802ff007988 */ /* 0x0005e40008000808 */
.L_x_16:
[----:B------:R-:W-:Y:S05]  /*0900*/  BSYNC.RELIABLE B0 ;  /* 0x0000000000007941 */ /* 0x000fea0003800100 */
.L_x_13:
[----:B--2345:R-:W2:Y:S02]  /*0910*/  @!P3 LDS R2, [UR8+0x8] ;  /* 0x00000808ff02b984 */ /* 0x03cea40008000800 */
[----:B--2---:R-:W-:-:S05]  /*0920*/  @!P3 LOP3.LUT R2, R2, 0x8000, RZ, 0xb8, !PT ;  /* 0x000080000202b812 */ /* 0x004fca00078eb8ff */
[----:B------:R4:W-:Y:S02]  /*0930*/  @!P3 STS [UR8+0x8], R2 ;  /* 0x00000802ff00b988 */ /* 0x0009e40008000808 */
.L_x_17:
[----:B------:R-:W-:Y:S05]  /*0940*/  BSYNC.RECONVERGENT B1 ;  /* 0x0000000000017941 */ /* 0x000fea0003800200 */
.L_x_12:
[----:B------:R-:W-:Y:S05]  /*0950*/  WARPSYNC.ALL ;  /* 0x0000000000007948 */ /* 0x000fea0003800000 */
[----:B------:R-:W-:Y:S01]  /*0960*/  NOP ;  /* 0x0000000000007918 */ /* 0x000fe20000000000 */
[----:B------:R-:W5:Y:S02]  /*0970*/  LDC R5, c[0x0][0x39c] ;  /* 0x0000e700ff057b82 */ /* 0x000f640000000800 */
[----:B-----5:R-:W-:Y:S01]  /*0980*/  VIADD R5, R5, 0xffffffff ;  /* 0xffffffff05057836 */ /* 0x020fe20000000000 */
[----:B------:R-:W-:Y:S06]  /*0990*/  @P0 BRA `(.L_x_18) ;  /* 0x0000000000300947 */ /* 0x000fec0003800000 */
[----:B--234-:R-:W2:Y:S01]  /*09a0*/  S2R R2, SR_LANEID ;  /* 0x0000000000027919 */ /* 0x01cea20000000000 */
[----:B------:R-:W-:Y:S05]  /*09b0*/  WARPSYNC.ALL ;  /* 0x0000000000007948 */ /* 0x000fea0003800000 */
[----:B------:R-:W-:Y:S01]  /*09c0*/  NOP ;  /* 0x0000000000007918 */ /* 0x000fe20000000000 */
[----:B--2---:R-:W-:-:S05]  /*09d0*/  IMAD.SHL.U32 R6, R2, 0x4, RZ ;  /* 0x0000000402067824 */ /* 0x004fca00078e00ff */
[----:B------:R-:W2:Y:S01]  /*09e0*/  LDS R7, [R6+UR8] ;  /* 0x0000000806077984 */ /* 0x000ea20008000800 */
[----:B------:R-:W-:-:S05]  /*09f0*/  IADD3 R2, P1, PT, R6, UR20, RZ ;  /* 0x0000001406027c10 */ /* 0x000fca000ff3e0ff */
[----:B------:R-:W-:-:S05]  /*0a00*/  IMAD.X R3, RZ, RZ, UR21, P1 ;  /* 0x00000015ff037e24 */ /* 0x000fca00088e06ff */
[----:B--2---:R5:W2:Y:S01]  /*0a10*/  ATOMG.E.EXCH.STRONG.GPU PT, RZ, [R2], R7 ;  /* 0x0000000702ff73a8 */ /* 0x004aa200041ee100 */
[----:B------:R-:W-:-:S04]  /*0a20*/  DEPBAR {5,4,3,2,1,0} ;  /* 0x0000003f0000791a */ /* 0x000fc80000000000 */
[----:B------:R-:W3:Y:S02]  /*0a30*/  CCTL.E.C.LDCU.IV.DEEP [UR20] ;  /* 0x0000000014007540 */ /* 0x000ee40009c08000 */
[----:B---3--:R5:W-:Y:S01]  /*0a40*/  UTMACCTL.IV [UR20] ;  /* 0x00000000140079b9 */ /* 0x008be20008000000 */
[----:B------:R-:W-:Y:S01]  /*0a50*/  NOP ;  /* 0x0000000000007918 */ /* 0x000fe20000000000 */
.L_x_18:
[----:B------:R-:W-:Y:S05]  /*0a60*/  @P0 BRA `(.L_x_19) ;  /* 0x00000000000c0947 */ /* 0x000fea0003800000 */
[----:B------:R0:W-:Y:S01]  /*0a70*/  UTMACMDFLUSH ;  /* 0x00000000000079b7 */ /* 0x0001e20000000000 */
[----:B------:R-:W-:Y:S05]  /*0a80*/  @P0 BRA `(.L_x_19) ;  /* 0x0000000000040947 */ /* 0x000fea0003800000 */
[----:B------:R-:W-:-:S04]  /*0a90*/  DEPBAR.LE SB0, 0x0 ;  /* 0x000080000000791a */ /* 0x000fc80000000000 */
.L_x_19:
[----:B------:R-:W-:Y:S05]  /*0aa0*/  WARPSYNC.ALL ;  /* 0x0000000000007948 */ /* 0x000fea0003800000 */
[----:B------:R-:W-:Y:S01]  /*0ab0*/  NOP ;  /* 0x0000000000007918 */ /* 0x000fe20000000000 */
[----:B--2---:R-:W-:Y:S06]  /*0ac0*/  BAR.SYNC.DEFER_BLOCKING 0x0 ;  /* 0x0000000000007b1d */ /* 0x004fec0000010000 */
[----:B------:R-:W-:Y:S02]  /*0ad0*/  BSSY.RECONVERGENT B1, `(.L_x_20) ;  /* 0x000000b000017945 */ /* 0x000fe40003800200 */
[----:B------:R-:W-:Y:S06]  /*0ae0*/  BAR.SYNC.DEFER_BLOCKING 0x0 ;  /* 0x0000000000007b1d */ /* 0x000fec0000010000 */
[----:B------:R2:W-:Y:S01]  /*0af0*/  @!P0 STS [R11], RZ ;  /* 0x000000ff0b008388 */ /* 0x0005e20000000800 */
[----:B------:R-:W-:Y:S01]  /*0b00*/  NOP ;  /* 0x0000000000007918 */ /* 0x000fe20000000000 */
[----:B------:R-:W-:Y:S05]  /*0b10*/  @P3 BRA `(.L_x_21) ;  /* 0x0000000000183947 */ /* 0x000fea0003800000 */
[----:B---345:R-:W3:Y:S01]  /*0b20*/  LDS R2, [UR8+0x8] ;  /* 0x00000808ff027984 */ /* 0x038ee20008000800 */
[----:B------:R-:W4:Y:S01]  /*0b30*/  LDC.64 R6, c[0x0][0x388] ;  /* 0x0000e200ff067b82 */ /* 0x000f220000000a00 */
[----:B------:R-:W-:Y:S02]  /*0b40*/  IMAD.MOV.U32 R3, RZ, RZ, 0x70 ;  /* 0x00000070ff037424 */ /* 0x000fe400078e00ff */
[----:B----4-:R4:W-:Y:S03]  /*0b50*/  STS.64 [UR8], R6 ;  /* 0x00000006ff007988 */ /* 0x0109e60008000a08 */
[----:B---3--:R-:W-:-:S05]  /*0b60*/  LOP3.LUT R2, R2, 0x10, R3, 0xd8, !PT ;  /* 0x0000001002027812 */ /* 0x008fca00078ed803 */
[----:B------:R4:W-:Y:S02]  /*0b70*/  STS [UR8+0x8], R2 ;  /* 0x00000802ff007988 */ /* 0x0009e40008000808 */
.L_x_21:
[----:B-----5:R-:W-:Y:S05]  /*0b80*/  BSYNC.RECONVERGENT B1 ;  /* 0x0000000000017941 */ /* 0x020fea0003800200 */
.L_x_20:
[----:B------:R-:W-:Y:S04]  /*0b90*/  BSSY.RECONVERGENT B1, `(.L_x_22) ;  /* 0x000000a000017945 */ /* 0x000fe80003800200 */
[----:B------:R-:W-:Y:S05]  /*0ba0*/  @P3 BRA `(.L_x_23) ;  /* 0x0000000000203947 */ /* 0x000fea0003800000 */
[----:B---34-:R-:W3:Y:S01]  /*0bb0*/  LDS R2, [UR8+0x34] ;  /* 0x00003408ff027984 */ /* 0x018ee20008000800 */
[----:B------:R-:W-:Y:S02]  /*0bc0*/  IMAD.MOV.U32 R7, RZ, RZ, 0x3f000000 ;  /* 0x3f000000ff077424 */ /* 0x000fe400078e00ff */
[----:B------:R-:W-:Y:S01]  /*0bd0*/  @!P3 IMAD.MOV.U32 R3, RZ, RZ, 0x3f ;  /* 0x0000003fff03b424 */ /* 0x000fe200078e00ff */
[----:B------:R-:W4:Y:S02]  /*0be0*/  @!P3 LDS R6, [UR8+0x38] ;  /* 0x00003808ff06b984 */ /* 0x000f240008000800 */
[----:B---3--:R-:W-:Y:S02]  /*0bf0*/  LOP3.LUT R2, R2, 0xff000000, R7, 0xb8, !PT ;  /* 0xff00000002027812 */ /* 0x008fe400078eb807 */
[----:B----4-:R-:W-:-:S03]  /*0c00*/  @!P3 LOP3.LUT R3, R6, 0xff, R3, 0xb8, !PT ;  /* 0x000000ff0603b812 */ /* 0x010fc600078eb803 */
[----:B------:R5:W-:Y:S04]  /*0c10*/  STS [UR8+0x34], R2 ;  /* 0x00003402ff007988 */ /* 0x000be80008000808 */
[----:B------:R5:W-:Y:S02]  /*0c20*/  @!P3 STS [UR8+0x38], R3 ;  /* 0x00003803ff00b988 */ /* 0x000be40008000808 */
.L_x_23:
[----:B------:R-:W-:Y:S05]  /*0c30*/  BSYNC.RECONVERGENT B1 ;  /* 0x0000000000017941 */ /* 0x000fea0003800200 */
.L_x_22:
[----:B------:R-:W-:Y:S04]  /*0c40*/  BSSY.RECONVERGENT B1, `(.L_x_24) ;  /* 0x0000004000017945 */ /* 0x000fe80003800200 */
[----:B------:R-:W-:Y:S05]  /*0c50*/  @P3 BRA `(.L_x_25) ;  /* 0x0000000000083947 */ /* 0x000fea0003800000 */
[----:B------:R2:W-:Y:S04]  /*0c60*/  STS [UR8+0x24], R12 ;  /* 0x0000240cff007988 */ /* 0x0005e80008000808 */
[----:B------:R2:W-:Y:S02]  /*0c70*/  STS [UR8+0x20], R5 ;  /* 0x00002005ff007988 */ /* 0x0005e40008000808 */
.L_x_25:
[----:B------:R-:W-:Y:S05]  /*0c80*/  BSYNC.RECONVERGENT B1 ;  /* 0x0000000000017941 */ /* 0x000fea0003800200 */
.L_x_24:
[----:B------:R-:W-:Y:S04]  /*0c90*/  BSSY.RECONVERGENT B1, `(.L_x_26) ;  /* 0x000000e000017945 */ /* 0x000fe80003800200 */
[----:B------:R-:W-:Y:S05]  /*0ca0*/  @P3 BRA `(.L_x_27) ;  /* 0x0000000000303947 */ /* 0x000fea0003800000 */
[----:B-----5:R-:W5:Y:S01]  /*0cb0*/  LDS R3, [UR8+0x34] ;  /* 0x00003408ff037984 */ /* 0x020f620008000800 */
[----:B----4-:R-:W4:Y:S03]  /*0cc0*/  LDC.64 R6, c[0x0][0x3b0] ;  /* 0x0000ec00ff067b82 */ /* 0x010f260000000a00 */
[----:B---3--:R-:W3:Y:S01]  /*0cd0*/  LDS R2, [UR8+0x1c] ;  /* 0x00001c08ff027984 */ /* 0x008ee20008000800 */
[C---:B----4-:R-:W-:Y:S01]  /*0ce0*/  SHF.L.U64.HI R7, R6.reuse, 0x1, R7 ;  /* 0x0000000106077819 */ /* 0x050fe20000010207 */
[----:B------:R-:W-:-:S03]  /*0cf0*/  IMAD.SHL.U32 R6, R6, 0x2, RZ ;  /* 0x0000000206067824 */ /* 0x000fc600078e00ff */
[--C-:B------:R-:W-:Y:S02]  /*0d00*/  SHF.R.U32.HI R9, RZ, 0x4, R7.reuse ;  /* 0x00000004ff097819 */ /* 0x100fe40000011607 */
[----:B------:R-:W-:-:S05]  /*0d10*/  SHF.R.U64 R6, R6, 0x4, R7 ;  /* 0x0000000406067819 */ /* 0x000fca0000001207 */
[----:B------:R4:W-:Y:S01]  /*0d20*/  STS [UR8+0xc], R6 ;  /* 0x00000c06ff007988 */ /* 0x0009e20008000808 */
[----:B-----5:R-:W-:Y:S02]  /*0d30*/  LOP3.LUT R3, R3, 0x7, RZ, 0xb8, !PT ;  /* 0x0000000703037812 */ /* 0x020fe400078eb8ff */
[----:B---3--:R-:W-:-:S03]  /*0d40*/  LOP3.LUT R2, R2, 0xf, R9, 0xb8, !PT ;  /* 0x0000000f02027812 */ /* 0x008fc600078eb809 */
[----:B------:R4:W-:Y:S04]  /*0d50*/  STS [UR8+0x34], R3 ;  /* 0x00003403ff007988 */ /* 0x0009e80008000808 */
[----:B------:R4:W-:Y:S02]  /*0d60*/  STS [UR8+0x1c], R2 ;  /* 0x00001c02ff007988 */ /* 0x0009e40008000808 */
.L_x_27:
[----:B------:R-:W-:Y:S05]  /*0d70*/  BSYNC.RECONVERGENT B1 ;  /* 0x0000000000017941 */ /* 0x000fea0003800200 */
.L_x_26:
[----:B------:R-:W-:Y:S04]  /*0d80*/  BSSY.RECONVERGENT B2, `(.L_x_28) ;  /* 0x000001a000027945 */ /* 0x000fe80003800200 */
[----:B------:R-:W-:Y:S04]  /*0d90*/  BSSY.RELIABLE B1, `(.L_x_29) ;  /* 0x0000015000017945 */ /* 0x000fe80003800100 */
[----:B------:R-:W-:Y:S05]  /*0da0*/  @P3 BRA `(.L_x_30) ;  /* 0x0000000000203947 */ /* 0x000fea0003800000 */
[----:B---345:R-:W3:Y:S02]  /*0db0*/  LDS R2, [UR8+0x34] ;  /* 0x00003408ff027984 */ /* 0x038ee40008000800 */
[----:B---3--:R-:W-:-:S05]  /*0dc0*/  LOP3.LUT R2, R2, 0x38, RZ, 0xb8, !PT ;  /* 0x0000003802027812 */ /* 0x008fca00078eb8ff */
[----:B------:R3:W-:Y:S01]  /*0dd0*/  STS [UR8+0x34], R2 ;  /* 0x00003402ff007988 */ /* 0x0007e20008000808 */
[----:B------:R-:W-:Y:S05]  /*0de0*/  @P3 BRA `(.L_x_31) ;  /* 0x0000000000203947 */ /* 0x000fea0003800000 */
[----:B---3--:R-:W3:Y:S01]  /*0df0*/  LDS R2, [UR8+0x8] ;  /* 0x00000808ff027984 */ /* 0x008ee20008000800 */
[----:B------:R-:W-:-:S05]  /*0e00*/  IMAD.MOV.U32 R3, RZ, RZ, 0x780 ;  /* 0x00000780ff037424 */ /* 0x000fca00078e00ff */
[----:B---3--:R-:W-:-:S05]  /*0e10*/  LOP3.LUT R2, R2, 0x500, R3, 0xd8, !PT ;  /* 0x0000050002027812 */ /* 0x008fca00078ed803 */
[----:B------:R3:W-:Y:S02]  /*0e20*/  STS [UR8+0x8], R2 ;  /* 0x00000802ff007988 */ /* 0x0007e40008000808 */
.L_x_30:
[----:B------:R-:W-:Y:S05]  /*0e30*/  @P3 BRA `(.L_x_32) ;  /* 0x0000000000283947 */ /* 0x000fea0003800000 */
[----:B---345:R-:W3:Y:S02]  /*0e40*/  LDS R2, [UR8+0x8] ;  /* 0x00000808ff027984 */ /* 0x038ee40008000800 */
[----:B---3--:R-:W-:-:S05]  /*0e50*/  LOP3.LUT R2, R2, 0x1800, RZ, 0xb8, !PT ;  /* 0x0000180002027812 */ /* 0x008fca00078eb8ff */
[----:B------:R4:W-:Y:S02]  /*0e60*/  STS [UR8+0x8], R2 ;  /* 0x00000802ff007988 */ /* 0x0009e40008000808 */
.L_x_31:
[----:B------:R-:W-:Y:S05]  /*0e70*/  @P3 BREAK.RELIABLE B1 ;  /* 0x0000000000013942 */ /* 0x000fea0003800100 */
[----:B------:R-:W-:Y:S05]  /*0e80*/  @P3 BRA `(.L_x_33) ;  /* 0x0000000000243947 */ /* 0x000fea0003800000 */
[----:B---34-:R-:W3:Y:S01]  /*0e90*/  LDS R2, [UR8+0x8] ;  /* 0x00000808ff027984 */ /* 0x018ee20008000800 */
[----:B------:R-:W-:-:S05]  /*0ea0*/  IMAD.MOV.U32 R3, RZ, RZ, 0x6000 ;  /* 0x00006000ff037424 */ /* 0x000fca00078e00ff */
[----:B---3--:R-:W-:-:S04]  /*0eb0*/  LOP3.LUT R2, R2, 0x6000, R3, 0xd8, !PT ;  /* 0x0000600002027812 */ /* 0x008fc800078ed803 */
[----:B------:R-:W-:-:S05]  /*0ec0*/  LOP3.LUT R2, R2, 0x400000, RZ, 0xb8, !PT ;  /* 0x0040000002027812 */ /* 0x000fca00078eb8ff */
[----:B------:R3:W-:Y:S02]  /*0ed0*/  STS [UR8+0x8], R2 ;  /* 0x00000802ff007988 */ /* 0x0007e40008000808 */
.L_x_32:
[----:B------:R-:W-:Y:S05]  /*0ee0*/  BSYNC.RELIABLE B1 ;  /* 0x0000000000017941 */ /* 0x000fea0003800100 */
.L_x_29:
[----:B---345:R-:W3:Y:S02]  /*0ef0*/  @!P3 LDS R2, [UR8+0x8] ;  /* 0x00000808ff02b984 */ /* 0x038ee40008000800 */
[----:B---3--:R-:W-:-:S05]  /*0f00*/  @!P3 LOP3.LUT R2, R2, 0x8000, RZ, 0xb8, !PT ;  /* 0x000080000202b812 */ /* 0x008fca00078eb8ff */
[----:B------:R5:W-:Y:S02]  /*0f10*/  @!P3 STS [UR8+0x8], R2 ;  /* 0x00000802ff00b988 */ /* 0x000be40008000808 */
.L_x_33:
[----:B------:R-:W-:Y:S05]  /*0f20*/  BSYNC.RECONVERGENT B2 ;  /* 0x0000000000027941 */ /* 0x000fea0003800200 */
.L_x_28:
[----:B------:R-:W-:Y:S05]  /*0f30*/  WARPSYNC.ALL ;  /* 0x0000000000007948 */ /* 0x000fea0003800000 */
[----:B------:R-:W-:Y:S01]  /*0f40*/  NOP ;  /* 0x0000000000007918 */ /* 0x000fe20000000000 */
[----:B------:R-:W-:-:S04]  /*0f50*/  UIADD3 UR5, UPT, UPT, UR4, 0x80, URZ ;  /* 0x0000008004057890 */ /* 0x000fc8000fffe0ff */
[----:B------:R-:W-:-:S04]  /*0f60*/  UIADD3 UR22, UP0, UPT, UR5, UR16, URZ ;  /* 0x0000001005167290 */ /* 0x000fc8000ff1e0ff */
[----:B------:R-:W-:Y:S01]  /*0f70*/  ULEA.HI.X.SX32 UR23, UR5, UR17, 0x1, UP0 ;  /* 0x0000001105177291 */ /* 0x000fe200080f0eff */
[----:B------:R-:W-:Y:S11]  /*0f80*/  @P0 BRA `(.L_x_34) ;  /* 0x0000000000300947 */ /* 0x000ff60003800000 */
[----:B---345:R-:W3:Y:S01]  /*0f90*/  S2R R2, SR_LANEID ;  /* 0x0000000000027919 */ /* 0x038ee20000000000 */
[----:B------:R-:W-:Y:S05]  /*0fa0*/  WARPSYNC.ALL ;  /* 0x0000000000007948 */ /* 0x000fea0003800000 */
[----:B------:R-:W-:Y:S01]  /*0fb0*/  NOP ;  /* 0x0000000000007918 */ /* 0x000fe20000000000 */
[----:B---3--:R-:W-:-:S05]  /*0fc0*/  IMAD.SHL.U32 R6, R2, 0x4, RZ ;  /* 0x0000000402067824 */ /* 0x008fca00078e00ff */
[----:B------:R-:W3:Y:S01]  /*0fd0*/  LDS R7, [R6+UR8] ;  /* 0x0000000806077984 */ /* 0x000ee20008000800 */
[----:B------:R-:W-:-:S05]  /*0fe0*/  IADD3 R2, P1, PT, R6, UR22, RZ ;  /* 0x0000001606027c10 */ /* 0x000fca000ff3e0ff */
[----:B------:R-:W-:-:S05]  /*0ff0*/  IMAD.X R3, RZ, RZ, UR23, P1 ;  /* 0x00000017ff037e24 */ /* 0x000fca00088e06ff */
[----:B---3--:R3:W4:Y:S01]  /*1000*/  ATOMG.E.EXCH.STRONG.GPU PT, RZ, [R2], R7 ;  /* 0x0000000702ff73a8 */ /* 0x00872200041ee100 */
[----:B------:R-:W-:-:S04]  /*1010*/  DEPBAR {5,4,3,2,1,0} ;  /* 0x0000003f0000791a */ /* 0x000fc80000000000 */
[----:B------:R-:W5:Y:S02]  /*1020*/  CCTL.E.C.LDCU.IV.DEEP [UR22] ;  /* 0x0000000016007540 */ /* 0x000f640009c08000 */
[----:B-----5:R3:W-:Y:S01]  /*1030*/  UTMACCTL.IV [UR22] ;  /* 0x00000000160079b9 */ /* 0x0207e20008000000 */
[----:B------:R-:W-:Y:S01]  /*1040*/  NOP ;  /* 0x0000000000007918 */ /* 0x000fe20000000000 */
.L_x_34:
[----:B------:R-:W-:Y:S05]  /*1050*/  @P0 BRA `(.L_x_35) ;  /* 0x00000000000c0947 */ /* 0x000fea0003800000 */
[----:B------:R0:W-:Y:S01]  /*1060*/  UTMACMDFLUSH ;  /* 0x00000000000079b7 */ /* 0x0001e20000000000 */
[----:B------:R-:W-:Y:S05]  /*1070*/  @P0 BRA `(.L_x_35) ;  /* 0x0000000000040947 */ /* 0x000fea0003800000 */
[----:B------:R-:W-:-:S04]  /*1080*/  DEPBAR.LE SB0, 0x0 ;  /* 0x000080000000791a */ /* 0x000fc80000000000 */
.L_x_35:
[----:B------:R-:W-:Y:S05]  /*1090*/  WARPSYNC.ALL ;  /* 0x0000000000007948 */ /* 0x000fea0003800000 */
[----:B------:R-:W-:Y:S01]  /*10a0*/  NOP ;  /* 0x0000000000007918 */ /* 0x000fe20000000000 */
[----:B----4-:R-:W-:Y:S06]  /*10b0*/  BAR.SYNC.DEFER_BLOCKING 0x0 ;  /* 0x0000000000007b1d */ /* 0x010fec0000010000 */
[----:B------:R-:W-:Y:S02]  /*10c0*/  BSSY.RECONVERGENT B2, `(.L_x_36) ;  /* 0x000000b000027945 */ /* 0x000fe40003800200 */
[----:B------:R-:W-:Y:S06]  /*10d0*/  BAR.SYNC.DEFER_BLOCKING 0x0 ;  /* 0x0000000000007b1d */ /* 0x000fec0000010000 */
[----:B------:R4:W-:Y:S01]  /*10e0*/  @!P0 STS [R11], RZ ;  /* 0x000000ff0b008388 */ /* 0x0009e20000000800 */
[----:B------:R-:W-:Y:S01]  /*10f0*/  NOP ;  /* 0x0000000000007918 */ /* 0x000fe20000000000 */
[----:B------:R-:W-:Y:S05]  /*1100*/  @P3 BRA `(.L_x_37) ;  /* 0x0000000000183947 */ /* 0x000fea0003800000 */
[----:B---3-5:R-:W3:Y:S01]  /*1110*/  LDS R2, [UR8+0x8] ;  /* 0x00000808ff027984 */ /* 0x028ee20008000800 */
[----:B------:R-:W5:Y:S01]  /*1120*/  LDC.64 R6, c[0x0][0x390] ;  /* 0x0000e400ff067b82 */ /* 0x000f620000000a00 */
[----:B------:R-:W-:Y:S02]  /*1130*/  IMAD.MOV.U32 R3, RZ, RZ, 0x70 ;  /* 0x00000070ff037424 */ /* 0x000fe400078e00ff */
[----:B-----5:R5:W-:Y:S03]  /*1140*/  STS.64 [UR8], R6 ;  /* 0x00000006ff007988 */ /* 0x020be60008000a08 */
[----:B---3--:R-:W-:-:S05]  /*1150*/  LOP3.LUT R2, R2, 0x10, R3, 0xd8, !PT ;  /* 0x0000001002027812 */ /* 0x008fca00078ed803 */
[----:B------:R5:W-:Y:S02]  /*1160*/  STS [UR8+0x8], R2 ;  /* 0x00000802ff007988 */ /* 0x000be40008000808 */
.L_x_37:
[----:B---3--:R-:W-:Y:S05]  /*1170*/  BSYNC.RECONVERGENT B2 ;  /* 0x0000000000027941 */ /* 0x008fea0003800200 */
.L_x_36:
[----:B------:R-:W-:Y:S04]  /*1180*/  BSSY.RECONVERGENT B3, `(.L_x_38) ;  /* 0x0000011000037945 */ /* 0x000fe80003800200 */
[----:B------:R-:W-:Y:S04]  /*1190*/  BSSY.RELIABLE B2, `(.L_x_39) ;  /* 0x000000e000027945 */ /* 0x000fe80003800100 */
[----:B------:R-:W-:Y:S05]  /*11a0*/  @P3 BRA `(.L_x_40) ;  /* 0x0000000000243947 */ /* 0x000fea0003800000 */
[----:B-----5:R-:W3:Y:S01]  /*11b0*/  LDS R2, [UR8+0x34] ;  /* 0x00003408ff027984 */ /* 0x020ee20008000800 */
[----:B------:R-:W-:-:S05]  /*11c0*/  IMAD.MOV.U32 R3, RZ, RZ, 0x3f000000 ;  /* 0x3f000000ff037424 */ /* 0x000fca00078e00ff */
[----:B---3--:R-:W-:-:S05]  /*11d0*/  LOP3.LUT R2, R2, 0xff000000, R3, 0xb8, !PT ;  /* 0xff00000002027812 */ /* 0x008fca00078eb803 */
[----:B------:R3:W-:Y:S01]  /*11e0*/  STS [UR8+0x34], R2 ;  /* 0x00003402ff007988 */ /* 0x0007e20008000808 */
[----:B------:R-:W-:Y:S05]  /*11f0*/  @P3 BRA `(.L_x_41) ;  /* 0x00000000001c3947 */ /* 0x000fea0003800000 */
[----:B---3--:R-:W3:Y:S01]  /*1200*/  LDS R2, [UR8+0x38] ;  /* 0x00003808ff027984 */ /* 0x008ee20008000800 */
[----:B------:R-:W-:-:S05]  /*1210*/  IMAD.MOV.U32 R3, RZ, RZ, 0x7f ;  /* 0x0000007fff037424 */ /* 0x000fca00078e00ff */
[----:B---3--:R-:W-:-:S05]  /*1220*/  LOP3.LUT R2, R2, 0xff, R3, 0xb8, !PT ;  /* 0x000000ff02027812 */ /* 0x008fca00078eb803 */
[----:B------:R3:W-:Y:S02]  /*1230*/  STS [UR8+0x38], R2 ;  /* 0x00003802ff007988 */ /* 0x0007e40008000808 */
.L_x_40:
[----:B------:R-:W-:Y:S05]  /*1240*/  @P3 BREAK.RELIABLE B2 ;  /* 0x0000000000023942 */ /* 0x000fea0003800100 */
[----:B------:R-:W-:Y:S05]  /*1250*/  @P3 BRA `(.L_x_42) ;  /* 0x00000000000c3947 */ /* 0x000fea0003800000 */
[----:B------:R2:W-:Y:S02]  /*1260*/  STS [UR8+0x20], R5 ;  /* 0x00002005ff007988 */ /* 0x0005e40008000808 */
.L_x_41:
[----:B------:R-:W-:Y:S05]  /*1270*/  BSYNC.RELIABLE B2 ;  /* 0x0000000000027941 */ /* 0x000fea0003800100 */
.L_x_39:
[----:B------:R2:W-:Y:S02]  /*1280*/  @!P3 STS [UR8+0x24], R4 ;  /* 0x00002404ff00b988 */ /* 0x0005e40008000808 */
.L_x_42:
[----:B------:R-:W-:Y:S05]  /*1290*/  BSYNC.RECONVERGENT B3 ;  /* 0x0000000000037941 */ /* 0x000fea0003800200 */
.L_x_38:
[----:B------:R-:W-:Y:S05]  /*12a0*/  WARPSYNC.ALL ;  /* 0x0000000000007948 */ /* 0x000fea0003800000 */
[----:B------:R-:W-:Y:S01]  /*12b0*/  NOP ;  /* 0x0000000000007918 */ /* 0x000fe20000000000 */
[----:B------:R-:W-:Y:S04]  /*12c0*/  BSSY.RECONVERGENT B3, `(.L_x_43) ;  /* 0x000000e000037945 */ /* 0x000fe80003800200 */
[----:B------:R-:W-:Y:S05]  /*12d0*/  @P3 BRA `(.L_x_44) ;  /* 0x0000000000303947 */ /* 0x000fea0003800000 */
[----:B------:R-:W2:Y:S02]  /*12e0*/  LDS R3, [UR8+0x34] ;  /* 0x00003408ff037984 */ /* 0x000ea40008000800 */
[----:B--2---:R-:W2:Y:S02]  /*12f0*/  LDC.64 R4, c[0x0][0x3b8] ;  /* 0x0000ee00ff047b82 */ /* 0x004ea40000000a00 */
[----:B---3-5:R-:W3:Y:S01]  /*1300*/  LDS R2, [UR8+0x1c] ;  /* 0x00001c08ff027984 */ /* 0x028ee20008000800 */
[C---:B--2---:R-:W-:Y:S01]  /*1310*/  SHF.L.U64.HI R5, R4.reuse, 0x1, R5 ;  /* 0x0000000104057819 */ /* 0x044fe20000010205 */
[----:B------:R-:W-:-:S03]  /*1320*/  IMAD.SHL.U32 R4, R4, 0x2, RZ ;  /* 0x0000000204047824 */ /* 0x000fc600078e00ff */
[--C-:B------:R-:W-:Y:S02]  /*1330*/  SHF.R.U32.HI R7, RZ, 0x4, R5.reuse ;  /* 0x00000004ff077819 */ /* 0x100fe40000011605 */
[----:B------:R-:W-:-:S05]  /*1340*/  SHF.R.U64 R4, R4, 0x4, R5 ;  /* 0x0000000404047819 */ /* 0x000fca0000001205 */
[----:B------:R2:W-:Y:S01]  /*1350*/  STS [UR8+0xc], R4 ;  /* 0x00000c04ff007988 */ /* 0x0005e20008000808 */
[----:B------:R-:W-:Y:S02]  /*1360*/  LOP3.LUT R3, R3, 0x7, RZ, 0xb8, !PT ;  /* 0x0000000703037812 */ /* 0x000fe400078eb8ff */
[----:B---3--:R-:W-:-:S03]  /*1370*/  LOP3.LUT R2, R2, 0xf, R7, 0xb8, !PT ;  /* 0x0000000f02027812 */ /* 0x008fc600078eb807 */
[----:B------:R2:W-:Y:S04]  /*1380*/  STS [UR8+0x34], R3 ;  /* 0x00003403ff007988 */ /* 0x0005e80008000808 */
[----:B------:R2:W-:Y:S02]  /*1390*/  STS [UR8+0x1c], R2 ;  /* 0x00001c02ff007988 */ /* 0x0005e40008000808 */
.L_x_44:
[----:B------:R-:W-:Y:S05]  /*13a0*/  BSYNC.RECONVERGENT B3 ;  /* 0x0000000000037941 */ /* 0x000fea0003800200 */
.L_x_43:
[----:B------:R-:W-:Y:S04]  /*13b0*/  BSSY.RECONVERGENT B4, `(.L_x_45) ;  /* 0x000001a000047945 */ /* 0x000fe80003800200 */
[----:B------:R-:W-:Y:S04]  /*13c0*/  BSSY.RELIABLE B3, `(.L_x_46) ;  /* 0x0000015000037945 */ /* 0x000fe80003800100 */
[----:B------:R-:W-:Y:S05]  /*13d0*/  @P3 BRA `(.L_x_47) ;  /* 0x0000000000203947 */ /* 0x000fea0003800000 */
[----:B--23-5:R-:W2:Y:S02]  /*13e0*/  LDS R2, [UR8+0x34] ;  /* 0x00003408ff027984 */ /* 0x02cea40008000800 */
[----:B--2---:R-:W-:-:S05]  /*13f0*/  LOP3.LUT R2, R2, 0x38, RZ, 0xb8, !PT ;  /* 0x0000003802027812 */ /* 0x004fca00078eb8ff */
[----:B------:R2:W-:Y:S01]  /*1400*/  STS [UR8+0x34], R2 ;  /* 0x00003402ff007988 */ /* 0x0005e20008000808 */
[----:B------:R-:W-:Y:S05]  /*1410*/  @P3 BRA `(.L_x_48) ;  /* 0x0000000000203947 */ /* 0x000fea0003800000 */
[----:B--2---:R-:W2:Y:S01]  /*1420*/  LDS R2, [UR8+0x8] ;  /* 0x00000808ff027984 */ /* 0x004ea20008000800 */
[----:B------:R-:W-:-:S05]  /*1430*/  IMAD.MOV.U32 R3, RZ, RZ, 0x780 ;  /* 0x00000780ff037424 */ /* 0x000fca00078e00ff */
[----:B--2---:R-:W-:-:S05]  /*1440*/  LOP3.LUT R2, R2, 0x500, R3, 0xd8, !PT ;  /* 0x0000050002027812 */ /* 0x004fca00078ed803 */
[----:B------:R2:W-:Y:S02]  /*1450*/  STS [UR8+0x8], R2 ;  /* 0x00000802ff007988 */ /* 0x0005e40008000808 */
.L_x_47:
[----:B------:R-:W-:Y:S05]  /*1460*/  @P3 BRA `(.L_x_49) ;  /* 0x0000000000283947 */ /* 0x000fea0003800000 */
[----:B--23-5:R-:W2:Y:S02]  /*1470*/  LDS R2, [UR8+0x8] ;  /* 0x00000808ff027984 */ /* 0x02cea40008000800 */
[----:B--2---:R-:W-:-:S05]  /*1480*/  LOP3.LUT R2, R2, 0x1800, RZ, 0xb8, !PT ;  /* 0x0000180002027812 */ /* 0x004fca00078eb8ff */
[----:B------:R3:W-:Y:S02]  /*1490*/  STS [UR8+0x8], R2 ;  /* 0x00000802ff007988 */ /* 0x0007e40008000808 */
.L_x_48:
[----:B------:R-:W-:Y:S05]  /*14a0*/  @P3 BREAK.RELIABLE B3 ;  /* 0x0000000000033942 */ /* 0x000fea0003800100 */
[----:B------:R-:W-:Y:S05]  /*14b0*/  @P3 BRA `(.L_x_50) ;  /* 0x0000000000243947 */ /* 0x000fea0003800000 */
[----:B--23--:R-:W2:Y:S01]  /*14c0*/  LDS R2, [UR8+0x8] ;  /* 0x00000808ff027984 */ /* 0x00cea20008000800 */
[----:B------:R-:W-:-:S05]  /*14d0*/  IMAD.MOV.U32 R3, RZ, RZ, 0x6000 ;  /* 0x00006000ff037424 */ /* 0x000fca00078e00ff */
[----:B--2---:R-:W-:-:S04]  /*14e0*/  LOP3.LUT R2, R2, 0x6000, R3, 0xd8, !PT ;  /* 0x0000600002027812 */ /* 0x004fc800078ed803 */
[----:B------:R-:W-:-:S05]  /*14f0*/  LOP3.LUT R2, R2, 0x400000, RZ, 0xb8, !PT ;  /* 0x0040000002027812 */ /* 0x000fca00078eb8ff */
[----:B------:R2:W-:Y:S02]  /*1500*/  STS [UR8+0x8], R2 ;  /* 0x00000802ff007988 */ /* 0x0005e40008000808 */
.L_x_49:
[----:B------:R-:W-:Y:S05]  /*1510*/  BSYNC.RELIABLE B3 ;  /* 0x0000000000037941 */ /* 0x000fea0003800100 */
.L_x_46:
[----:B--23-5:R-:W2:Y:S02]  /*1520*/  @!P3 LDS R2, [UR8+0x8] ;  /* 0x00000808ff02b984 */ /* 0x02cea40008000800 */
[----:B--2---:R-:W-:-:S05]  /*1530*/  @!P3 LOP3.LUT R2, R2, 0x8000, RZ, 0xb8, !PT ;  /* 0x000080000202b812 */ /* 0x004fca00078eb8ff */
[----:B------:R5:W-:Y:S02]  /*1540*/  @!P3 STS [UR8+0x8], R2 ;  /* 0x00000802ff00b988 */ /* 0x000be40008000808 */
.L_x_50:
[----:B------:R-:W-:Y:S05]  /*1550*/  BSYNC.RECONVERGENT B4 ;  /* 0x0000000000047941 */ /* 0x000fea0003800200 */
.L_x_45:
[----:B------:R-:W-:Y:S05]  /*1560*/  WARPSYNC.ALL ;  /* 0x0000000000007948 */ /* 0x000fea0003800000 */
[----:B------:R-:W-:Y:S01]  /*1570*/  NOP ;  /* 0x0000000000007918 */ /* 0x000fe20000000000 */
[----:B------:R-:W-:-:S04]  /*1580*/  UIADD3 UR4, UPT, UPT, UR4, 0x100, URZ ;  /* 0x0000010004047890 */ /* 0x000fc8000fffe0ff */
[----:B------:R-:W-:-:S04]  /*1590*/  UIADD3 UR16, UP0, UPT, UR4, UR16, URZ ;  /* 0x0000001004107290 */ /* 0x000fc8000ff1e0ff */
[----:B------:R-:W-:Y:S01]  /*15a0*/  ULEA.HI.X.SX32 UR17, UR4, UR17, 0x1, UP0 ;  /* 0x0000001104117291 */ /* 0x000fe200080f0eff */
[----:B------:R-:W-:Y:S11]  /*15b0*/  @P0 BRA `(.L_x_51) ;  /* 0x0000000000300947 */ /* 0x000ff60003800000 */
[----:B--23-5:R-:W2:Y:S01]  /*15c0*/  S2R R2, SR_LANEID ;  /* 0x0000000000027919 */ /* 0x02cea20000000000 */
[----:B------:R-:W-:Y:S05]  /*15d0*/  WARPSYNC.ALL ;  /* 0x0000000000007948 */ /* 0x000fea0003800000 */
[----:B------:R-:W-:Y:S01]  /*15e0*/  NOP ;  /* 0x0000000000007918 */ /* 0x000fe20000000000 */
[----:B--2---:R-:W-:-:S05]  /*15f0*/  IMAD.SHL.U32 R4, R2, 0x4, RZ ;  /* 0x0000000402047824 */ /* 0x004fca00078e00ff */
[----:B------:R-:W2:Y:S01]  /*1600*/  LDS R5, [R4+UR8] ;  /* 0x0000000804057984 */ /* 0x000ea20008000800 */
[----:B------:R-:W-:-:S05]  /*1610*/  IADD3 R2, P1, PT, R4, UR16, RZ ;  /* 0x0000001004027c10 */ /* 0x000fca000ff3e0ff */
[----:B------:R-:W-:-:S05]  /*1620*/  IMAD.X R3, RZ, RZ, UR17, P1 ;  /* 0x00000011ff037e24 */ /* 0x000fca00088e06ff */
[----:B--2---:R2:W3:Y:S01]  /*1630*/  ATOMG.E.EXCH.STRONG.GPU PT, RZ, [R2], R5 ;  /* 0x0000000502ff73a8 */ /* 0x0044e200041ee100 */
[----:B------:R-:W-:-:S04]  /*1640*/  DEPBAR {5,4,3,2,1,0} ;  /* 0x0000003f0000791a */ /* 0x000fc80000000000 */
[----:B------:R-:W5:Y:S02]  /*1650*/  CCTL.E.C.LDCU.IV.DEEP [UR16] ;  /* 0x0000000010007540 */ /* 0x000f640009c08000 */
[----:B-----5:R2:W-:Y:S01]  /*1660*/  UTMACCTL.IV [UR16] ;  /* 0x00000000100079b9 */ /* 0x0205e20008000000 */
[----:B------:R-:W-:Y:S01]  /*1670*/  NOP ;  /* 0x0000000000007918 */ /* 0x000fe20000000000 */
.L_x_51:
[----:B------:R-:W-:Y:S05]  /*1680*/  @P0 BRA `(.L_x_52) ;  /* 0x00000000000c0947 */ /* 0x000fea0003800000 */
[----:B------:R0:W-:Y:S01]  /*1690*/  UTMACMDFLUSH ;  /* 0x00000000000079b7 */ /* 0x0001e20000000000 */
[----:B------:R-:W-:Y:S05]  /*16a0*/  @P0 BRA `(.L_x_52) ;  /* 0x0000000000040947 */ /* 0x000fea0003800000 */
[----:B------:R-:W-:-:S04]  /*16b0*/  DEPBAR.LE SB0, 0x0 ;  /* 0x000080000000791a */ /* 0x000fc80000000000 */
.L_x_52:
[----:B------:R-:W-:Y:S05]  /*16c0*/  WARPSYNC.ALL ;  /* 0x0000000000007948 */ /* 0x000fea0003800000 */
[----:B------:R-:W-:Y:S01]  /*16d0*/  NOP ;  /* 0x0000000000007918 */ /* 0x000fe20000000000 */
[----:B---3--:R-:W-:Y:S01]  /*16e0*/  BAR.SYNC.DEFER_BLOCKING 0x0 ;  /* 0x0000000000007b1d */ /* 0x008fe20000010000 */
[----:B--2--5:R-:W-:Y:S01]  /*16f0*/  SHF.R.U32.HI R2, RZ, 0x5, R0 ;  /* 0x00000005ff027819 */ /* 0x024fe20000011600 */
[----:B------:R-:W-:Y:S01]  /*1700*/  UIADD3 UR12, UPT, UPT, UR8, 0x10010, URZ ;  /* 0x00010010080c7890 */ /* 0x000fe2000fffe0ff */
[----:B------:R-:W-:Y:S01]  /*1710*/  ISETP.GE.AND P0, PT, R10, 0x1, PT ;  /* 0x000000010a00780c */ /* 0x000fe20003f06270 */
[----:B------:R-:W-:Y:S01]  /*1720*/  USHF.L.U32 UR15, UR7, 0x7, URZ ;  /* 0x00000007070f7899 */ /* 0x000fe200080006ff */
[----:B------:R-:W-:Y:S01]  /*1730*/  R2UR UR18, R2 ;  /* 0x00000000021272ca */ /* 0x000fe200000e0000 */
[----:B------:R-:W-:Y:S01]  /*1740*/  VOTEU.ALL UP0, P3 ;  /* 0x0000000000ff7886 */ /* 0x000fe20001800000 */
[----:B------:R-:W-:Y:S01]  /*1750*/  UMOV UR4, 0x1 ;  /* 0x0000000100047882 */ /* 0x000fe20000000000 */
[----:B------:R-:W-:Y:S01]  /*1760*/  VOTEU.ALL UP1, P3 ;  /* 0x0000000000ff7886 */ /* 0x000fe20001820000 */
[----:B------:R-:W-:Y:S01]  /*1770*/  USHF.L.U32 UR19, UR19, 0x7, URZ ;  /* 0x0000000713137899 */ /* 0x000fe200080006ff */
[----:B------:R-:W-:Y:S01]  /*1780*/  BSSY.RECONVERGENT B4, `(.L_x_53) ;  /* 0x0000018000047945 */ /* 0x000fe20003800200 */
[----:B------:R-:W-:-:S04]  /*1790*/  @!UP0 UIADD3 UR10, UPT, UPT, -UR4, 0x100000, URZ ;  /* 0x00100000040a8890 */ /* 0x000fc8000fffe1ff */
[----:B------:R-:W-:Y:S02]  /*17a0*/  @!UP0 USHF.L.U32 UR11, UR10, 0xb, URZ ;  /* 0x0000000b0a0b8899 */ /* 0x000fe400080006ff */
[----:B------:R-:W-:Y:S02]  /*17b0*/  @!UP0 USHF.L.U32 UR10, UR10, 0x1, URZ ;  /* 0x000000010a0a8899 */ /* 0x000fe400080006ff */
[----:B------:R-:W-:-:S04]  /*17c0*/  @!UP0 UIADD3 UR4, UPT, UPT, -UR4, 0x100000, URZ ;  /* 0x0010000004048890 */ /* 0x000fc8000fffe1ff */
[----:B------:R-:W-:Y:S02]  /*17d0*/  @!UP0 USHF.L.U32 UR5, UR4, 0xb, URZ ;  /* 0x0000000b04058899 */ /* 0x000fe400080006ff */
[----:B------:R-:W-:Y:S01]  /*17e0*/  @!UP0 USHF.L.U32 UR4, UR4, 0x1, URZ ;  /* 0x0000000104048899 */ /* 0x000fe200080006ff */
[----:B------:R-:W-:Y:S01]  /*17f0*/  VOTEU.ALL UP0, P3 ;  /* 0x0000000000ff7886 */ /* 0x000fe20001800000 */
[----:B------:R-:W2:Y:S04]  /*1800*/  FENCE.VIEW.ASYNC.S ;  /* 0x00000000000073c6 */ /* 0x000ea80000000000 */
[----:B--2---:R2:W3:Y:S06]  /*1810*/  @!UP0 SYNCS.EXCH.64 URZ, [UR8+0x10000], UR10 ;  /* 0x0100000a08ff85b2 */ /* 0x0044ec0008000100 */
[----:B------:R2:W3:Y:S02]  /*1820*/  @!UP1 SYNCS.EXCH.64 URZ, [UR8+0x10010], UR4 ;  /* 0x0100100408ff95b2 */ /* 0x0004e40008000100 */
[----:B---3--:R-:W-:Y:S06]  /*1830*/  BAR.SYNC.DEFER_BLOCKING 0x0 ;  /* 0x0000000000007b1d */ /* 0x008fec0000010000 */
[----:B------:R-:W-:Y:S05]  /*1840*/  @P3 BRA `(.L_x_54) ;  /* 0x00000000002c3947 */ /* 0x000fea0003800000 */
[----:B--2---:R-:W-:Y:S02]  /*1850*/  UMOV UR4, 0x1 ;  /* 0x0000000100047882 */ /* 0x004fe40000000000 */
[----:B------:R-:W-:-:S04]  /*1860*/  UIADD3 UR10, UPT, UPT, -UR4, 0x100000, URZ ;  /* 0x00100000040a7890 */ /* 0x000fc8000fffe1ff */
[----:B------:R-:W-:Y:S02]  /*1870*/  USHF.L.U32 UR11, UR10, 0xb, URZ ;  /* 0x0000000b0a0b7899 */ /* 0x000fe400080006ff */
[----:B------:R-:W-:Y:S02]  /*1880*/  USHF.L.U32 UR10, UR10, 0x1, URZ ;  /* 0x000000010a0a7899 */ /* 0x000fe400080006ff */
[----:B------:R-:W-:-:S04]  /*1890*/  UIADD3 UR4, UPT, UPT, -UR4, 0x100000, URZ ;  /* 0x0010000004047890 */ /* 0x000fc8000fffe1ff */
[----:B------:R-:W-:Y:S02]  /*18a0*/  USHF.L.U32 UR5, UR4, 0xb, URZ ;  /* 0x0000000b04057899 */ /* 0x000fe400080006ff */
[----:B------:R-:W-:Y:S01]  /*18b0*/  USHF.L.U32 UR4, UR4, 0x1, URZ ;  /* 0x0000000104047899 */ /* 0x000fe200080006ff */
[----:B------:R-:W2:Y:S03]  /*18c0*/  FENCE.VIEW.ASYNC.S ;  /* 0x00000000000073c6 */ /* 0x000ea60000000000 */
[----:B--2---:R3:W5:Y:S08]  /*18d0*/  SYNCS.EXCH.64 URZ, [UR8+0x10008], UR10 ;  /* 0x0100080a08ff75b2 */ /* 0x0047700008000100 */
[----:B------:R3:W2:Y:S02]  /*18e0*/  SYNCS.EXCH.64 URZ, [UR8+0x10018], UR4 ;  /* 0x0100180408ff75b2 */ /* 0x0006a40008000100 */
[----:B---3--:R-:W-:Y:S01]  /*18f0*/  NOP ;  /* 0x0000000000007918 */ /* 0x008fe20000000000 */
.L_x_54:
[----:B--2---:R-:W-:Y:S05]  /*1900*/  BSYNC.RECONVERGENT B4 ;  /* 0x0000000000047941 */ /* 0x004fea0003800200 */
.L_x_53:
[----:B------:R-:W-:Y:S05]  /*1910*/  @!P0 BRA `(.L_x_55) ;  /* 0x0000000800908947 */ /* 0x000fea0003800000 */
[----:B-----5:R-:W-:Y:S01]  /*1920*/  BAR.SYNC.DEFER_BLOCKING 0x0 ;  /* 0x0000000000007b1d */ /* 0x020fe20000010000 */
[----:B------:R-:W-:Y:S01]  /*1930*/  @!P3 IMAD.MOV.U32 R2, RZ, RZ, 0x8000 ;  /* 0x00008000ff02b424 */ /* 0x000fe200078e00ff */
[----:B------:R-:W-:Y:S02]  /*1940*/  ELECT P1, URZ, PT ;  /* 0x0000000000ff782f */ /* 0x000fe40003820000 */
[----:B------:R-:W-:Y:S02]  /*1950*/  ELECT P0, URZ, PT ;  /* 0x0000000000ff782f */ /* 0x000fe40003800000 */
[C---:B------:R-:W-:Y:S01]  /*1960*/  ISETP.LT.U32.AND P1, PT, R68.reuse, 0x20, P1 ;  /* 0x000000204400780c */ /* 0x040fe20000f21070 */
[----:B------:R-:W-:Y:S01]  /*1970*/  UMOV UR11, UR15 ;  /* 0x0000000f000b7c82 */ /* 0x000fe20008000000 */
[----:B------:R-:W-:Y:S01]  /*1980*/  ISETP.LT.U32.AND P0, PT, R68, 0x40, P0 ;  /* 0x000000404400780c */ /* 0x000fe20000701070 */
[----:B------:R-:W-:-:S04]  /*1990*/  ULOP3.LUT UR4, UR18, 0x1, URZ, 0xc0, !UPT ;  /* 0x0000000112047892 */ /* 0x000fc8000f8ec0ff */
[----:B------:R-:W-:Y:S02]  /*19a0*/  ULEA UR5, UR4, UR8, 0xd ;  /* 0x0000000804057291 */ /* 0x000fe4000f8e68ff */
[----:B------:R-:W-:-:S04]  /*19b0*/  ULEA UR6, UR4, UR19, 0x6 ;  /* 0x0000001304067291 */ /* 0x000fc8000f8e30ff */
[----:B------:R-:W-:Y:S01]  /*19c0*/  VOTEU.ANY UP0, P1 ;  /* 0x0000000000ff7886 */ /* 0x000fe20000800100 */
[----:B------:R-:W-:Y:S01]  /*19d0*/  VOTEU.ANY UP2, P1 ;  /* 0x0000000000ff7886 */ /* 0x000fe20000840100 */
[----:B------:R-:W-:Y:S01]  /*19e0*/  VOTEU.ANY UP1, P0 ;  /* 0x0000000000ff7886 */ /* 0x000fe20000020100 */
[----:B------:R-:W-:Y:S01]  /*19f0*/  VOTEU.ANY UP3, P0 ;  /* 0x0000000000ff7886 */ /* 0x000fe20000060100 */
[----:B------:R2:W-:Y:S01]  /*1a00*/  @!P3 SYNCS.ARRIVE.TRANS64 RZ, [UR8+0x10000], R2 ;  /* 0x01000002ffffb9a7 */ /* 0x0005e20008000008 */
[----:B------:R3:W-:Y:S06]  /*1a10*/  MEMBAR.ALL.CTA ;  /* 0x0000000000007992 */ /* 0x0007ec0000008000 */
[----:B---3--:R-:W3:Y:S01]  /*1a20*/  FENCE.VIEW.ASYNC.S ;  /* 0x00000000000073c6 */ /* 0x008ee20000000000 */
[----:B------:R-:W-:Y:S01]  /*1a30*/  @UP0 UIADD3 UR9, UPT, UPT, UR8, 0x10000, URZ ;  /* 0x0001000008090890 */ /* 0x000fe2000fffe0ff */
[----:B------:R-:W-:Y:S01]  /*1a40*/  @UP0 UMOV UR10, URZ ;  /* 0x000000ff000a0c82 */ /* 0x000fe20008000000 */
[----:B------:R-:W-:-:S02]  /*1a50*/  @UP1 UIADD3 UR4, UPT, UPT, UR5, 0x8000, URZ ;  /* 0x0000800005041890 */ /* 0x000fc4000fffe0ff */
[----:B------:R-:W-:Y:S01]  /*1a60*/  @UP1 UIADD3 UR5, UPT, UPT, UR8, 0x10000, URZ ;  /* 0x0001000008051890 */ /* 0x000fe2000fffe0ff */
[----:B------:R-:W-:Y:S01]  /*1a70*/  @UP1 UMOV UR7, URZ ;  /* 0x000000ff00071c82 */ /* 0x000fe20008000000 */
[----:B------:R-:W-:Y:S01]  /*1a80*/  UISETP.NE.U32.AND UP0, UPT, UR18, URZ, UPT ;  /* 0x000000ff1200728c */ /* 0x000fe2000bf05070 */
[----:B---3--:R-:W-:Y:S06]  /*1a90*/  BAR.SYNC.DEFER_BLOCKING 0x0 ;  /* 0x0000000000007b1d */ /* 0x008fec0000010000 */
[----:B------:R2:W-:Y:S02]  /*1aa0*/  @UP2 UTMALDG.2D [UR8], [UR20] ;  /* 0x00000008140025b4 */ /* 0x0005e40008008000 */
[----:B------:R-:W-:Y:S06]  /*1ab0*/  BAR.SYNC.DEFER_BLOCKING 0x0 ;  /* 0x0000000000007b1d */ /* 0x000fec0000010000 */
[----:B------:R2:W-:Y:S02]  /*1ac0*/  @UP3 UTMALDG.2D [UR4], [UR22] ;  /* 0x00000004160035b4 */ /* 0x0005e40008008000 */
[----:B------:R-:W-:Y:S06]  /*1ad0*/  BAR.SYNC.DEFER_BLOCKING 0x0 ;  /* 0x0000000000007b1d */ /* 0x000fec0000010000 */
[----:B------:R-:W3:Y:S02]  /*1ae0*/  SYNCS.PHASECHK.TRANS64.TRYWAIT P0, [UR8+0x10000], RZ ;  /* 0x010000ffff0075a7 */ /* 0x000ee40008001108 */
[----:B--23--:R-:W-:Y:S05]  /*1af0*/  @!P0 BRA `(.L_x_56) ;  /* 0x00000010001c8947 */ /* 0x00cfea0003800000 */
.L_x_70:
[----:B------:R-:W-:Y:S05]  /*1b00*/  BRA.U UP0, `(.L_x_57) ;  /* 0x0000000100787547 */ /* 0x000fea000b800000 */
[----:B------:R-:W-:Y:S02]  /*1b10*/  UIADD3 UR4, UPT, UPT, UR8, 0x8000, URZ ;  /* 0x0000800008047890 */ /* 0x000fe4000fffe0ff */
[----:B------:R-:W-:Y:S02]  /*1b20*/  USHF.R.U32.HI UR6, URZ, 0x4, UR8 ;  /* 0x00000004ff067899 */ /* 0x000fe40008011608 */
[----:B------:R-:W-:Y:S02]  /*1b30*/  USHF.R.U32.HI UR4, URZ, 0x4, UR4 ;  /* 0x00000004ff047899 */ /* 0x000fe40008011604 */
[----:B------:R-:W-:Y:S02]  /*1b40*/  USGXT.U32 UR6, UR6, 0xe ;  /* 0x0000000e0606789a */ /* 0x000fe40008000000 */
[----:B------:R-:W-:Y:S02]  /*1b50*/  USGXT.U32 UR5, UR4, 0xe ;  /* 0x0000000e0405789a */ /* 0x000fe40008000000 */
[----:B------:R-:W-:-:S02]  /*1b60*/  UIADD3 UR34, UP0, UPT, UR6, 0x2, URZ ;  /* 0x0000000206227890 */ /* 0x000fc4000ff1e0ff */
[----:B------:R-:W-:Y:S01]  /*1b70*/  UIADD3 UR32, UP1, UPT, UR5, 0x2000080, URZ ;  /* 0x0200008005207890 */ /* 0x000fe2000ff3e0ff */
[----:B------:R-:W-:Y:S01]  /*1b80*/  UMOV UR4, URZ ;  /* 0x000000ff00047c82 */ /* 0x000fe20008000000 */
[----:B------:R-:W-:Y:S01]  /*1b90*/  UMOV UR36, 0x0 ;  /* 0x0000000000247882 */ /* 0x000fe20000000000 */
[----:B------:R-:W-:Y:S02]  /*1ba0*/  UIADD3.X UR35, UPT, UPT, UR4, 0x40004040, URZ, UP0, !UPT ;  /* 0x4000404004237890 */ /* 0x000fe400087fe4ff */
[----:B------:R-:W-:Y:S02]  /*1bb0*/  UIADD3.X UR33, UPT, UPT, UR4, 0x40004040, URZ, UP1, !UPT ;  /* 0x4000404004217890 */ /* 0x000fe40008ffe4ff */
[----:B------:R-:W-:Y:S02]  /*1bc0*/  ULOP3.LUT UR4, UR5, 0x2000000, URZ, 0xfc, !UPT ;  /* 0x0200000005047892 */ /* 0x000fe4000f8efcff */
[----:B------:R-:W-:Y:S02]  /*1bd0*/  UIADD3.64 UR10, UPT, UPT, UR34, 0x2, URZ ;  /* 0x00000002220a7897 */ /* 0x000fe4000fffe0ff */
[----:B------:R-:W-:-:S02]  /*1be0*/  UIADD3.64 UR24, UPT, UPT, UR32, 0x80, URZ ;  /* 0x0000008020187897 */ /* 0x000fc4000fffe0ff */
[----:B------:R-:W-:Y:S02]  /*1bf0*/  UIADD3.64 UR26, UPT, UPT, UR34, 0x4, URZ ;  /* 0x00000004221a7897 */ /* 0x000fe4000fffe0ff */
[----:B------:R-:W-:Y:S01]  /*1c00*/  UIADD3.64 UR30, UPT, UPT, UR32, 0x100, URZ ;  /* 0x00000100201e7897 */ /* 0x000fe2000fffe0ff */
[----:B------:R-:W-:Y:S01]  /*1c10*/  UMOV UR37, 0x8210490 ;  /* 0x0821049000257882 */ /* 0x000fe20000000000 */
[----:B------:R-:W-:Y:S01]  /*1c20*/  UMOV UR7, 0x40004040 ;  /* 0x4000404000077882 */ /* 0x000fe20000000000 */
[----:B------:R-:W-:Y:S01]  /*1c30*/  UMOV UR5, 0x40004040 ;  /* 0x4000404000057882 */ /* 0x000fe20000000000 */
[----:B------:R-:W-:Y:S01]  /*1c40*/  UMOV UR38, 0x0 ;  /* 0x0000000000267882 */ /* 0x000fe20000000000 */
[----:B------:R-:W-:Y:S01]  /*1c50*/  UMOV UR39, 0x8210490 ;  /* 0x0821049000277882 */ /* 0x000fe20000000000 */
[----:B------:R-:W-:Y:S01]  /*1c60*/  UMOV UR40, 0x0 ;  /* 0x0000000000287882 */ /* 0x000fe20000000000 */
[----:B------:R-:W-:Y:S01]  /*1c70*/  UMOV UR41, 0x8210490 ;  /* 0x0821049000297882 */ /* 0x000fe20000000000 */
[----:B------:R2:W-:Y:S01]  /*1c80*/  UTCHMMA gdesc[UR6], gdesc[UR4], tmem[UR28], tmem[UR36], idesc[UR37], !UPT ;  /* 0x00ff2404060075ea */ /* 0x0005e2000f80001c */
[----:B------:R-:W-:Y:S01]  /*1c90*/  UMOV UR42, 0x0 ;  /* 0x00000000002a7882 */ /* 0x000fe20000000000 */
[----:B------:R-:W-:Y:S01]  /*1ca0*/  UMOV UR43, 0x8210490 ;  /* 0x08210490002b7882 */ /* 0x000fe20000000000 */
[----:B------:R2:W-:Y:S01]  /*1cb0*/  UTCHMMA gdesc[UR34], gdesc[UR32], tmem[UR28], tmem[UR38], idesc[UR39], UPT ;  /* 0x00ff2620220075ea */ /* 0x0005e2000b80001c */
[----:B------:R2:W-:Y:S01]  /*1cc0*/  UTCHMMA gdesc[UR10], gdesc[UR24], tmem[UR28], tmem[UR40], idesc[UR41], UPT ;  /* 0x00ff28180a0075ea */ /* 0x0005e2000b80001c */
[----:B------:R2:W-:Y:S01]  /*1cd0*/  UTCHMMA gdesc[UR26], gdesc[UR30], tmem[UR28], tmem[UR42], idesc[UR43], UPT ;  /* 0x00ff2a1e1a0075ea */ /* 0x0005e2000b80001c */
[----:B------:R-:W-:Y:S01]  /*1ce0*/  NOP ;  /* 0x0000000000007918 */ /* 0x000fe20000000000 */
.L_x_57:
[----:B------:R-:W-:Y:S01]  /*1cf0*/  ELECT P0, URZ, PT ;  /* 0x0000000000ff782f */ /* 0x000fe20003800000 */
[----:B--2---:R-:W-:Y:S01]  /*1d00*/  UMOV UR4, UR12 ;  /* 0x0000000c00047c82 */ /* 0x004fe20008000000 */
[----:B------:R-:W-:Y:S02]  /*1d10*/  UMOV UR5, URZ ;  /* 0x000000ff00057c82 */ /* 0x000fe40008000000 */
[----:B------:R-:W-:-:S13]  /*1d20*/  ISETP.LT.U32.AND P0, PT, R68, 0x20, P0 ;  /* 0x000000204400780c */ /* 0x000fda0000701070 */
[----:B------:R-:W-:Y:S01]  /*1d30*/  VOTEU.ANY UP0, P0 ;  /* 0x0000000000ff7886 */ /* 0x000fe20000000100 */
[----:B------:R-:W-:Y:S01]  /*1d40*/  VOTEU.ANY UP1, P0 ;  /* 0x0000000000ff7886 */ /* 0x000fe20000020100 */
[----:B------:R-:W-:-:S03]  /*1d50*/  ISETP.GE.U32.AND P0, PT, R10, 0x41, PT ;  /* 0x000000410a00780c */ /* 0x000fc60003f06070 */
[----:B------:R-:W-:Y:S02]  /*1d60*/  @UP0 UMOV UR4, UR4 ;  /* 0x0000000400040c82 */ /* 0x000fe40008000000 */
[----:B------:R2:W-:Y:S01]  /*1d70*/  @UP1 UTCBAR [UR4], URZ ;  /* 0x000000ff040013e9 */ /* 0x0005e200080000ff */
[----:B------:R-:W-:Y:S06]  /*1d80*/  BAR.SYNC.DEFER_BLOCKING 0x0 ;  /* 0x0000000000007b1d */ /* 0x000fec0000010000 */
[----:B------:R-:W3:Y:S02]  /*1d90*/  SYNCS.PHASECHK.TRANS64.TRYWAIT P1, [UR8+0x10010], RZ ;  /* 0x010010ffff0075a7 */ /* 0x000ee40008021108 */
[----:B--23--:R-:W-:Y:S05]  /*1da0*/  @!P1 BRA `(.L_x_58) ;  /* 0x0000000c007c9947 */ /* 0x00cfea0003800000 */
.L_x_71:
[----:B------:R-:W-:Y:S01]  /*1db0*/  UMOV UR4, URZ ;  /* 0x000000ff00047c82 */ /* 0x000fe20008000000 */
[----:B------:R-:W-:Y:S05]  /*1dc0*/  @!P0 BRA `(.L_x_55) ;  /* 0x0000000400648947 */ /* 0x000fea0003800000 */
[----:B------:R-:W2:Y:S01]  /*1dd0*/  LDCU UR44, c[0x0][0x3a0] ;  /* 0x00007400ff2c77ac */ /* 0x000ea20008000800 */
[----:B------:R-:W-:Y:S01]  /*1de0*/  UMOV UR9, 0x1 ;  /* 0x0000000100097882 */ /* 0x000fe20000000000 */
[----:B------:R-:W-:-:S05]  /*1df0*/  UMOV UR14, 0x40 ;  /* 0x00000040000e7882 */ /* 0x000fca0000000000 */
.L_x_62:
[----:B------:R-:W-:Y:S01]  /*1e00*/  BAR.SYNC.DEFER_BLOCKING 0x0 ;  /* 0x0000000000007b1d */ /* 0x000fe20000010000 */
[----:B------:R-:W-:Y:S01]  /*1e10*/  ULEA UR29, UR9, UR8, 0x3 ;  /* 0x00000008091d7291 */ /* 0x000fe2000f8e18ff */
[----:B------:R-:W-:Y:S01]  /*1e20*/  @!P3 IMAD.MOV.U32 R2, RZ, RZ, 0x8000 ;  /* 0x00008000ff02b424 */ /* 0x000fe200078e00ff */
[----:B------:R-:W-:Y:S01]  /*1e30*/  ELECT P1, URZ, PT ;  /* 0x0000000000ff782f */ /* 0x000fe20003820000 */
[----:B------:R-:W-:-:S03]  /*1e40*/  ULEA UR12, UR9, UR8, 0xe ;  /* 0x00000008090c7291 */ /* 0x000fc6000f8e70ff */
[----:B------:R-:W-:Y:S02]  /*1e50*/  ISETP.LT.U32.AND P1, PT, R68, 0x20, P1 ;  /* 0x000000204400780c */ /* 0x000fe40000f21070 */
[----:B------:R-:W-:Y:S01]  /*1e60*/  ELECT P0, URZ, PT ;  /* 0x0000000000ff782f */ /* 0x000fe20003800000 */
[----:B------:R-:W-:-:S03]  /*1e70*/  ULOP3.LUT UR24, UR18, 0x1, URZ, 0xc0, !UPT ;  /* 0x0000000112187892 */ /* 0x000fc6000f8ec0ff */
[----:B------:R-:W-:Y:S01]  /*1e80*/  ISETP.LT.U32.AND P0, PT, R68, 0x40, P0 ;  /* 0x000000404400780c */ /* 0x000fe20000701070 */
[----:B------:R-:W-:Y:S02]  /*1e90*/  UIADD3 UR5, UPT, UPT, UR12, 0x8000, URZ ;  /* 0x000080000c057890 */ /* 0x000fe4000fffe0ff */
[----:B------:R-:W-:Y:S02]  /*1ea0*/  ULEA UR26, UR24, UR19, 0x6 ;  /* 0x00000013181a7291 */ /* 0x000fe4000f8e30ff */
[----:B------:R-:W-:Y:S01]  /*1eb0*/  ULEA UR24, UR24, UR5, 0xd ;  /* 0x0000000518187291 */ /* 0x000fe2000f8e68ff */
[----:B------:R-:W-:Y:S01]  /*1ec0*/  UMOV UR27, UR14 ;  /* 0x0000000e001b7c82 */ /* 0x000fe20008000000 */
[----:B------:R-:W-:Y:S01]  /*1ed0*/  VOTEU.ANY UP0, P1 ;  /* 0x0000000000ff7886 */ /* 0x000fe20000800100 */
[----:B------:R-:W-:Y:S01]  /*1ee0*/  USHF.L.U32 UR6, UR4, 0x1f, URZ ;  /* 0x0000001f04067899 */ /* 0x000fe200080006ff */
[----:B------:R3:W-:Y:S01]  /*1ef0*/  @!P3 SYNCS.ARRIVE.TRANS64 RZ, [UR29+0x10000], R2 ;  /* 0x01000002ffffb9a7 */ /* 0x0007e2000800001d */
[----:B------:R5:W-:Y:S06]  /*1f00*/  MEMBAR.ALL.CTA ;  /* 0x0000000000007992 */ /* 0x000bec0000008000 */
[----:B-----5:R-:W5:Y:S01]  /*1f10*/  FENCE.VIEW.ASYNC.S ;  /* 0x00000000000073c6 */ /* 0x020f620000000000 */
[----:B------:R-:W-:Y:S01]  /*1f20*/  @UP0 UIADD3 UR13, UPT, UPT, UR29, 0x10000, URZ ;  /* 0x000100001d0d0890 */ /* 0x000fe2000fffe0ff */
[----:B-----5:R-:W-:Y:S01]  /*1f30*/  VOTEU.ANY UP0, P1 ;  /* 0x0000000000ff7886 */ /* 0x020fe20000800100 */
[----:B------:R-:W-:Y:S01]  /*1f40*/  VOTEU.ANY UP1, P0 ;  /* 0x0000000000ff7886 */ /* 0x000fe20000020100 */
[----:B---3--:R-:W-:-:S04]  /*1f50*/  IMAD.U32 R2, RZ, RZ, UR6 ;  /* 0x00000006ff027e24 */ /* 0x008fc8000f8e00ff */
[----:B------:R-:W-:Y:S01]  /*1f60*/  @UP1 UIADD3 UR25, UPT, UPT, UR29, 0x10000, URZ ;  /* 0x000100001d191890 */ /* 0x000fe2000fffe0ff */
[----:B------:R-:W-:Y:S01]  /*1f70*/  VOTEU.ANY UP1, P0 ;  /* 0x0000000000ff7886 */ /* 0x000fe20000020100 */
[----:B------:R-:W-:Y:S06]  /*1f80*/  BAR.SYNC.DEFER_BLOCKING 0x0 ;  /* 0x0000000000007b1d */ /* 0x000fec0000010000 */
[----:B------:R3:W-:Y:S01]  /*1f90*/  @UP0 UTMALDG.2D [UR12], [UR20] ;  /* 0x0000000c140005b4 */ /* 0x0007e20008008000 */
[----:B------:R-:W-:Y:S01]  /*1fa0*/  UISETP.NE.U32.AND UP0, UPT, UR18, URZ, UPT ;  /* 0x000000ff1200728c */ /* 0x000fe2000bf05070 */
[----:B------:R-:W-:Y:S06]  /*1fb0*/  BAR.SYNC.DEFER_BLOCKING 0x0 ;  /* 0x0000000000007b1d */ /* 0x000fec0000010000 */
[----:B------:R3:W-:Y:S02]  /*1fc0*/  @UP1 UTMALDG.2D [UR24], [UR22] ;  /* 0x00000018160015b4 */ /* 0x0007e40008008000 */
[----:B------:R-:W-:Y:S06]  /*1fd0*/  BAR.SYNC.DEFER_BLOCKING 0x0 ;  /* 0x0000000000007b1d */ /* 0x000fec0000010000 */
[----:B------:R-:W5:Y:S02]  /*1fe0*/  SYNCS.PHASECHK.TRANS64.TRYWAIT P0, [UR29+0x10000], R2 ;  /* 0x01000002ff0075a7 */ /* 0x000f64000800111d */
[----:B---3-5:R-:W-:Y:S05]  /*1ff0*/  @!P0 BRA `(.L_x_59) ;  /* 0x0000000800f48947 */ /* 0x028fea0003800000 */
.L_x_72:
[----:B------:R-:W-:Y:S05]  /*2000*/  BRA.U UP0, `(.L_x_60) ;  /* 0x0000000100887547 */ /* 0x000fea000b800000 */
[----:B------:R-:W-:Y:S02]  /*2010*/  USHF.R.U32.HI UR10, URZ, 0x4, UR12 ;  /* 0x00000004ff0a7899 */ /* 0x000fe4000801160c */
[----:B------:R-:W-:Y:S02]  /*2020*/  USHF.R.U32.HI UR7, URZ, 0x4, UR5 ;  /* 0x00000004ff077899 */ /* 0x000fe40008011605 */
[----:B------:R-:W-:Y:S02]  /*2030*/  USGXT.U32 UR10, UR10, 0xe ;  /* 0x0000000e0a0a789a */ /* 0x000fe40008000000 */
[----:B------:R-:W-:Y:S02]  /*2040*/  USGXT.U32 UR7, UR7, 0xe ;  /* 0x0000000e0707789a */ /* 0x000fe40008000000 */
[----:B------:R-:W-:Y:S02]  /*2050*/  UIADD3 UR12, UP0, UPT, UR10, 0x2, URZ ;  /* 0x000000020a0c7890 */ /* 0x000fe4000ff1e0ff */
[----:B------:R-:W-:Y:S01]  /*2060*/  UIADD3 UR24, UP1, UPT, UR7, 0x2000080, URZ ;  /* 0x0200008007187890 */ /* 0x000fe2000ff3e0ff */
[----:B------:R-:W-:Y:S01]  /*2070*/  UMOV UR5, URZ ;  /* 0x000000ff00057c82 */ /* 0x000fe20008000000 */
[----:B------:R-:W-:Y:S01]  /*2080*/  UMOV UR6, URZ ;  /* 0x000000ff00067c82 */ /* 0x000fe20008000000 */
[----:B------:R-:W-:-:S02]  /*2090*/  UIADD3.X UR13, UPT, UPT, UR5, 0x40004040, URZ, UP0, !UPT ;  /* 0x40004040050d7890 */ /* 0x000fc400087fe4ff */
[----:B------:R-:W-:Y:S02]  /*20a0*/  UIADD3.X UR25, UPT, UPT, UR6, 0x40004040, URZ, UP1, !UPT ;  /* 0x4000404006197890 */ /* 0x000fe40008ffe4ff */
[----:B------:R-:W-:Y:S02]  /*20b0*/  UIADD3 UR26, UP0, UPT, UR12, 0x2, URZ ;  /* 0x000000020c1a7890 */ /* 0x000fe4000ff1e0ff */
[----:B------:R-:W-:Y:S02]  /*20c0*/  UIADD3 UR30, UP1, UPT, UR24, 0x80, URZ ;  /* 0x00000080181e7890 */ /* 0x000fe4000ff3e0ff */
[----:B------:R-:W-:Y:S02]  /*20d0*/  UIADD3 UR32, UP2, UPT, UR12, 0x4, URZ ;  /* 0x000000040c207890 */ /* 0x000fe4000ff5e0ff */
[----:B------:R-:W-:Y:S02]  /*20e0*/  UIADD3 UR34, UP3, UPT, UR24, 0x100, URZ ;  /* 0x0000010018227890 */ /* 0x000fe4000ff7e0ff */
[----:B------:R-:W-:-:S02]  /*20f0*/  ULOP3.LUT UR6, UR7, 0x2000000, URZ, 0xfc, !UPT ;  /* 0x0200000007067892 */ /* 0x000fc4000f8efcff */
[----:B------:R-:W-:Y:S02]  /*2100*/  UIADD3.X UR27, UPT, UPT, UR13, URZ, URZ, UP0, !UPT ;  /* 0x000000ff0d1b7290 */ /* 0x000fe400087fe4ff */
[----:B------:R-:W-:Y:S02]  /*2110*/  UIADD3.X UR31, UPT, UPT, UR25, URZ, URZ, UP1, !UPT ;  /* 0x000000ff191f7290 */ /* 0x000fe40008ffe4ff */
[----:B------:R-:W-:Y:S02]  /*2120*/  UIADD3.X UR33, UPT, UPT, UR13, URZ, URZ, UP2, !UPT ;  /* 0x000000ff0d217290 */ /* 0x000fe400097fe4ff */
[----:B------:R-:W-:Y:S01]  /*2130*/  UIADD3.X UR35, UPT, UPT, UR25, URZ, URZ, UP3, !UPT ;  /* 0x000000ff19237290 */ /* 0x000fe20009ffe4ff */
[----:B------:R-:W-:Y:S01]  /*2140*/  UMOV UR36, 0x0 ;  /* 0x0000000000247882 */ /* 0x000fe20000000000 */
[----:B------:R-:W-:Y:S01]  /*2150*/  UMOV UR37, 0x8210490 ;  /* 0x0821049000257882 */ /* 0x000fe20000000000 */
[----:B------:R-:W-:Y:S01]  /*2160*/  UMOV UR11, 0x40004040 ;  /* 0x40004040000b7882 */ /* 0x000fe20000000000 */
[----:B------:R-:W-:Y:S01]  /*2170*/  UMOV UR7, 0x40004040 ;  /* 0x4000404000077882 */ /* 0x000fe20000000000 */
[----:B------:R-:W-:Y:S01]  /*2180*/  UMOV UR38, 0x0 ;  /* 0x0000000000267882 */ /* 0x000fe20000000000 */
[----:B------:R-:W-:Y:S01]  /*2190*/  UMOV UR39, 0x8210490 ;  /* 0x0821049000277882 */ /* 0x000fe20000000000 */
[----:B------:R-:W-:Y:S01]  /*21a0*/  UMOV UR40, 0x0 ;  /* 0x0000000000287882 */ /* 0x000fe20000000000 */
[----:B------:R-:W-:Y:S01]  /*21b0*/  UMOV UR41, 0x8210490 ;  /* 0x0821049000297882 */ /* 0x000fe20000000000 */
[----:B------:R3:W-:Y:S01]  /*21c0*/  UTCHMMA gdesc[UR10], gdesc[UR6], tmem[UR28], tmem[UR36], idesc[UR37], UPT ;  /* 0x00ff24060a0075ea */ /* 0x0007e2000b80001c */
[----:B------:R-:W-:Y:S01]  /*21d0*/  UMOV UR42, 0x0 ;  /* 0x00000000002a7882 */ /* 0x000fe20000000000 */
[----:B------:R-:W-:Y:S01]  /*21e0*/  UMOV UR43, 0x8210490 ;  /* 0x08210490002b7882 */ /* 0x000fe20000000000 */
[----:B------:R3:W-:Y:S01]  /*21f0*/  UTCHMMA gdesc[UR12], gdesc[UR24], tmem[UR28], tmem[UR38], idesc[UR39], UPT ;  /* 0x00ff26180c0075ea */ /* 0x0007e2000b80001c */
[----:B------:R3:W-:Y:S01]  /*2200*/  UTCHMMA gdesc[UR26], gdesc[UR30], tmem[UR28], tmem[UR40], idesc[UR41], UPT ;  /* 0x00ff281e1a0075ea */ /* 0x0007e2000b80001c */
[----:B------:R3:W-:Y:S01]  /*2210*/  UTCHMMA gdesc[UR32], gdesc[UR34], tmem[UR28], tmem[UR42], idesc[UR43], UPT ;  /* 0x00ff2a22200075ea */ /* 0x0007e2000b80001c */
[----:B------:R-:W-:Y:S01]  /*2220*/  NOP ;  /* 0x0000000000007918 */ /* 0x000fe20000000000 */
.L_x_60:
[----:B------:R-:W-:Y:S01]  /*2230*/  ELECT P0, URZ, PT ;  /* 0x0000000000ff782f */ /* 0x000fe20003800000 */
[----:B---3--:R-:W-:-:S03]  /*2240*/  UIADD3 UR6, UPT, UPT, UR29, 0x10010, URZ ;  /* 0x000100101d067890 */ /* 0x008fc6000fffe0ff */
[----:B------:R-:W-:Y:S01]  /*2250*/  ISETP.LT.U32.AND P0, PT, R68, 0x20, P0 ;  /* 0x000000204400780c */ /* 0x000fe20000701070 */
[----:B------:R-:W-:-:S12]  /*2260*/  UMOV UR7, URZ ;  /* 0x000000ff00077c82 */ /* 0x000fd80008000000 */
[----:B------:R-:W-:Y:S01]  /*2270*/  VOTEU.ANY UP0, P0 ;  /* 0x0000000000ff7886 */ /* 0x000fe20000000100 */
[----:B------:R-:W-:-:S04]  /*2280*/  VOTEU.ANY UP1, P0 ;  /* 0x0000000000ff7886 */ /* 0x000fc80000020100 */
[----:B------:R-:W-:Y:S02]  /*2290*/  @UP0 UMOV UR6, UR6 ;  /* 0x0000000600060c82 */ /* 0x000fe40008000000 */
[----:B------:R3:W-:Y:S01]  /*22a0*/  @UP1 UTCBAR [UR6], URZ ;  /* 0x000000ff060013e9 */ /* 0x0007e200080000ff */
[----:B------:R-:W-:Y:S06]  /*22b0*/  BAR.SYNC.DEFER_BLOCKING 0x0 ;  /* 0x0000000000007b1d */ /* 0x000fec0000010000 */
[----:B------:R-:W5:Y:S02]  /*22c0*/  SYNCS.PHASECHK.TRANS64.TRYWAIT P0, [UR29+0x10010], R2 ;  /* 0x01001002ff0075a7 */ /* 0x000f64000800111d */
[----:B---3-5:R-:W-:Y:S05]  /*22d0*/  @!P0 BRA `(.L_x_61) ;  /* 0x0000000800488947 */ /* 0x028fea0003800000 */
.L_x_73:
[----:B------:R-:W-:Y:S02]  /*22e0*/  UIADD3 UR9, UPT, UPT, UR9, 0x1, URZ ;  /* 0x0000000109097890 */ /* 0x000fe4000fffe0ff */
[----:B------:R-:W-:Y:S02]  /*22f0*/  UIADD3 UR14, UPT, UPT, UR14, 0x40, URZ ;  /* 0x000000400e0e7890 */ /* 0x000fe4000fffe0ff */
[----:B------:R-:W-:-:S04]  /*2300*/  UISETP.NE.U32.AND UP0, UPT, UR9, 0x2, UPT ;  /* 0x000000020900788c */ /* 0x000fc8000bf05070 */
[----:B------:R-:W-:Y:S02]  /*2310*/  USEL UR5, URZ, 0x1, UP0 ;  /* 0x00000001ff057887 */ /* 0x000fe40008000000 */
[----:B------:R-:W-:Y:S02]  /*2320*/  USEL UR9, UR9, URZ, UP0 ;  /* 0x000000ff09097287 */ /* 0x000fe40008000000 */
[----:B--2---:R-:W-:Y:S02]  /*2330*/  UISETP.GE.AND UP0, UPT, UR14, UR44, UPT ;  /* 0x0000002c0e00728c */ /* 0x004fe4000bf06270 */
[----:B------:R-:W-:-:S07]  /*2340*/  ULOP3.LUT UR4, UR4, UR5, URZ, 0x3c, !UPT ;  /* 0x0000000504047292 */ /* 0x000fce000f8e3cff */
[----:B------:R-:W-:Y:S05]  /*2350*/  BRA.U !UP0, `(.L_x_62) ;  /* 0xfffffff908a87547 */ /* 0x000fea000b83ffff */
.L_x_55:
[----:B-----5:R-:W-:Y:S06]  /*2360*/  BAR.SYNC.DEFER_BLOCKING 0x0 ;  /* 0x0000000000007b1d */ /* 0x020fec0000010000 */
[----:B------:R-:W-:Y:S04]  /*2370*/  BSSY.RECONVERGENT B4, `(.L_x_63) ;  /* 0x0000004000047945 */ /* 0x000fe80003800200 */
[----:B------:R-:W-:Y:S05]  /*2380*/  @P3 BRA `(.L_x_64) ;  /* 0x0000000000083947 */ /* 0x000fea0003800000 */
[----:B------:R-:W2:Y:S02]  /*2390*/  SYNCS.CCTL.IV [UR8+0x10000] ;  /* 0x01000000ff0079b1 */ /* 0x000ea40008000008 */
[----:B--2---:R-:W2:Y:S02]  /*23a0*/  SYNCS.CCTL.IV [UR8+0x10010] ;  /* 0x01001000ff0079b1 */ /* 0x004ea40008000008 */
.L_x_64:
[----:B------:R-:W-:Y:S05]  /*23b0*/  BSYNC.RECONVERGENT B4 ;  /* 0x0000000000047941 */ /* 0x000fea0003800200 */
.L_x_63:
[----:B--2---:R-:W-:Y:S06]  /*23c0*/  BAR.SYNC.DEFER_BLOCKING 0x0 ;  /* 0x0000000000007b1d */ /* 0x004fec0000010000 */
[----:B------:R-:W-:Y:S04]  /*23d0*/  BSSY.RECONVERGENT B4, `(.L_x_65) ;  /* 0x0000004000047945 */ /* 0x000fe80003800200 */
[----:B------:R-:W-:Y:S05]  /*23e0*/  @P3 BRA `(.L_x_66) ;  /* 0x0000000000083947 */ /* 0x000fea0003800000 */
[----:B------:R-:W2:Y:S02]  /*23f0*/  SYNCS.CCTL.IV [UR8+0x10008] ;  /* 0x01000800ff0079b1 */ /* 0x000ea40008000008 */
[----:B--2---:R-:W2:Y:S02]  /*2400*/  SYNCS.CCTL.IV [UR8+0x10018] ;  /* 0x01001800ff0079b1 */ /* 0x004ea40008000008 */
.L_x_66:
[----:B------:R-:W-:Y:S05]  /*2410*/  BSYNC.RECONVERGENT B4 ;  /* 0x0000000000047941 */ /* 0x000fea0003800200 */
.L_x_65:
[----:B------:R-:W-:Y:S01]  /*2420*/  USHF.L.U32 UR4, UR18, 0x15, URZ ;  /* 0x0000001512047899 */ /* 0x000fe200080006ff */
[C---:B------:R-:W-:Y:S01]  /*2430*/  IMAD.SHL.U32 R2, R0.reuse, 0x80, RZ ;  /* 0x0000008000027824 */ /* 0x040fe200078e00ff */
[----:B------:R-:W-:Y:S01]  /*2440*/  USHF.L.U32 UR5, UR18, 0x4, URZ ;  /* 0x0000000412057899 */ /* 0x000fe200080006ff */
[----:B------:R-:W-:Y:S01]  /*2450*/  IMAD.SHL.U32 R3, R0, 0x10, RZ ;  /* 0x0000001000037824 */ /* 0x000fe200078e00ff */
[----:B------:R-:W-:Y:S02]  /*2460*/  ULOP3.LUT UR4, UR4, 0x600000, URZ, 0xc0, !UPT ;  /* 0x0060000004047892 */ /* 0x000fe4000f8ec0ff */
[----:B------:R-:W-:Y:S01]  /*2470*/  ULOP3.LUT UR5, UR5, 0x40, URZ, 0xc0, !UPT ;  /* 0x0000004005057892 */ /* 0x000fe2000f8ec0ff */
[----:B------:R-:W-:Y:S02]  /*2480*/  LOP3.LUT R2, R2, 0x7f80, RZ, 0xc0, !PT ;  /* 0x00007f8002027812 */ /* 0x000fe400078ec0ff */
[----:B------:R-:W-:Y:S01]  /*2490*/  ELECT P0, URZ, PT ;  /* 0x0000000000ff782f */ /* 0x000fe20003800000 */
[----:B------:R-:W-:Y:S01]  /*24a0*/  UIADD3 UR4, UPT, UPT, UR5, UR4, UR28 ;  /* 0x0000000405047290 */ /* 0x000fe2000fffe01c */
[----:B------:R-:W-:Y:S01]  /*24b0*/  LOP3.LUT R2, R2, 0x70, R3, 0xf8, !PT ;  /* 0x0000007002027812 */ /* 0x000fe200078ef803 */
[----:B------:R-:W-:Y:S01]  /*24c0*/  ULOP3.LUT UR18, UR18, 0x1, URZ, 0xc0, !UPT ;  /* 0x0000000112127892 */ /* 0x000fe2000f8ec0ff */
[----:B------:R-:W-:Y:S01]  /*24d0*/  ISETP.LT.U32.AND P0, PT, R68, 0x40, P0 ;  /* 0x000000404400780c */ /* 0x000fe20000701070 */
[----:B------:R-:W-:Y:S01]  /*24e0*/  UMOV UR6, UR15 ;  /* 0x0000000f00067c82 */ /* 0x000fe20008000000 */
[C---:B------:R-:W-:Y:S01]  /*24f0*/  LOP3.LUT R0, R2.reuse, 0x10, RZ, 0x3c, !PT ;  /* 0x0000001002007812 */ /* 0x040fe200078e3cff */
[----:B------:R-:W-:Y:S01]  /*2500*/  ULEA UR5, UR18, UR19, 0x6 ;  /* 0x0000001312057291 */ /* 0x000fe2000f8e30ff */
[----:B------:R-:W-:-:S02]  /*2510*/  LOP3.LUT R3, R2, 0x20, RZ, 0x3c, !PT ;  /* 0x0000002002037812 */ /* 0x000fc400078e3cff */
[----:B----4-:R-:W3:Y:S01]  /*2520*/  LDTM.x64 R4, tmem[UR4] ;  /* 0x00000004000479ee */ /* 0x010ee20008340000 */
[----:B------:R-:W-:Y:S01]  /*2530*/  NOP ;  /* 0x0000000000007918 */ /* 0x000fe20000000000 */
[----:B------:R-:W-:-:S05]  /*2540*/  ULEA UR4, UR18, UR8, 0xe ;  /* 0x0000000812047291 */ /* 0x000fca000f8e70ff */
[----:B---3--:R-:W-:Y:S01]  /*2550*/  VOTEU.ANY UP1, P0 ;  /* 0x0000000000ff7886 */ /* 0x008fe20000020100 */
[----:B------:R-:W-:Y:S01]  /*2560*/  VOTEU.ANY UP0, P0 ;  /* 0x0000000000ff7886 */ /* 0x000fe20000000100 */
[----:B------:R-:W-:Y:S02]  /*2570*/  F2FP.BF16.F32.PACK_AB R4, R5, R4 ;  /* 0x000000040504723e */ /* 0x000fe400000010ff */
[----:B------:R-:W-:Y:S02]  /*2580*/  F2FP.BF16.F32.PACK_AB R5, R7, R6 ;  /* 0x000000060705723e */ /* 0x000fe400000010ff */
[----:B------:R-:W-:Y:S02]  /*2590*/  F2FP.BF16.F32.PACK_AB R12, R13, R12 ;  /* 0x0000000c0d0c723e */ /* 0x000fe400000010ff */
[----:B------:R-:W-:Y:S02]  /*25a0*/  F2FP.BF16.F32.PACK_AB R6, R9, R8 ;  /* 0x000000080906723e */ /* 0x000fe400000010ff */
[----:B------:R-:W-:-:S02]  /*25b0*/  F2FP.BF16.F32.PACK_AB R7, R11, R10 ;  /* 0x0000000a0b07723e */ /* 0x000fc400000010ff */
[----:B------:R-:W-:Y:S02]  /*25c0*/  F2FP.BF16.F32.PACK_AB R13, R15, R14 ;  /* 0x0000000e0f0d723e */ /* 0x000fe400000010ff */
[----:B------:R-:W-:Y:S01]  /*25d0*/  F2FP.BF16.F32.PACK_AB R20, R21, R20 ;  /* 0x000000141514723e */ /* 0x000fe200000010ff */
[----:B--2---:R2:W-:Y:S01]  /*25e0*/  STS.128 [R2+UR8], R4 ;  /* 0x0000000402007988 */ /* 0x0045e20008000c08 */
[----:B------:R-:W-:Y:S02]  /*25f0*/  F2FP.BF16.F32.PACK_AB R14, R17, R16 ;  /* 0x00000010110e723e */ /* 0x000fe400000010ff */
[----:B------:R-:W-:Y:S02]  /*2600*/  F2FP.BF16.F32.PACK_AB R15, R19, R18 ;  /* 0x00000012130f723e */ /* 0x000fe400000010ff */
[----:B------:R-:W-:Y:S02]  /*2610*/  F2FP.BF16.F32.PACK_AB R21, R23, R22 ;  /* 0x000000161715723e */ /* 0x000fe400000010ff */
[----:B------:R-:W-:Y:S01]  /*2620*/  F2FP.BF16.F32.PACK_AB R28, R29, R28 ;  /* 0x0000001c1d1c723e */ /* 0x000fe200000010ff */
[----:B------:R2:W-:Y:S01]  /*2630*/  STS.128 [R0+UR8], R12 ;  /* 0x0000000c00007988 */ /* 0x0005e20008000c08 */
[----:B------:R-:W-:-:S02]  /*2640*/  F2FP.BF16.F32.PACK_AB R22, R25, R24 ;  /* 0x000000181916723e */ /* 0x000fc400000010ff */
[----:B------:R-:W-:Y:S02]  /*2650*/  F2FP.BF16.F32.PACK_AB R23, R27, R26 ;  /* 0x0000001a1b17723e */ /* 0x000fe400000010ff */
[----:B------:R-:W-:Y:S02]  /*2660*/  F2FP.BF16.F32.PACK_AB R29, R31, R30 ;  /* 0x0000001e1f1d723e */ /* 0x000fe400000010ff */
[----:B------:R-:W-:Y:S01]  /*2670*/  F2FP.BF16.F32.PACK_AB R36, R37, R36 ;  /* 0x000000242524723e */ /* 0x000fe200000010ff */
[----:B------:R2:W-:Y:S01]  /*2680*/  STS.128 [R3+UR8], R20 ;  /* 0x0000001403007988 */ /* 0x0005e20008000c08 */
[----:B------:R-:W-:Y:S02]  /*2690*/  F2FP.BF16.F32.PACK_AB R30, R33, R32 ;  /* 0x00000020211e723e */ /* 0x000fe400000010ff */
[----:B------:R-:W-:Y:S02]  /*26a0*/  F2FP.BF16.F32.PACK_AB R31, R35, R34 ;  /* 0x00000022231f723e */ /* 0x000fe400000010ff */
[----:B------:R-:W-:-:S02]  /*26b0*/  F2FP.BF16.F32.PACK_AB R37, R39, R38 ;  /* 0x000000262725723e */ /* 0x000fc400000010ff */
[----:B------:R-:W-:Y:S02]  /*26c0*/  F2FP.BF16.F32.PACK_AB R44, R45, R44 ;  /* 0x0000002c2d2c723e */ /* 0x000fe400000010ff */
[----:B------:R-:W-:Y:S02]  /*26d0*/  LOP3.LUT R8, R2, 0x30, RZ, 0x3c, !PT ;  /* 0x0000003002087812 */ /* 0x000fe400078e3cff */
[----:B------:R-:W-:Y:S02]  /*26e0*/  F2FP.BF16.F32.PACK_AB R38, R41, R40 ;  /* 0x000000282926723e */ /* 0x000fe400000010ff */
[----:B------:R-:W-:Y:S01]  /*26f0*/  F2FP.BF16.F32.PACK_AB R39, R43, R42 ;  /* 0x0000002a2b27723e */ /* 0x000fe200000010ff */
[----:B------:R2:W-:Y:S01]  /*2700*/  STS.128 [R8+UR8], R28 ;  /* 0x0000001c08007988 */ /* 0x0005e20008000c08 */
[----:B------:R-:W-:Y:S02]  /*2710*/  F2FP.BF16.F32.PACK_AB R45, R47, R46 ;  /* 0x0000002e2f2d723e */ /* 0x000fe400000010ff */
[----:B------:R-:W-:-:S02]  /*2720*/  F2FP.BF16.F32.PACK_AB R52, R53, R52 ;  /* 0x000000343534723e */ /* 0x000fc400000010ff */
[C---:B------:R-:W-:Y:S02]  /*2730*/  LOP3.LUT R9, R2.reuse, 0x40, RZ, 0x3c, !PT ;  /* 0x0000004002097812 */ /* 0x040fe400078e3cff */
[----:B------:R-:W-:Y:S02]  /*2740*/  F2FP.BF16.F32.PACK_AB R46, R49, R48 ;  /* 0x00000030312e723e */ /* 0x000fe400000010ff */
[----:B------:R-:W-:Y:S01]  /*2750*/  F2FP.BF16.F32.PACK_AB R47, R51, R50 ;  /* 0x00000032332f723e */ /* 0x000fe200000010ff */
[----:B------:R2:W-:Y:S01]  /*2760*/  STS.128 [R9+UR8], R36 ;  /* 0x0000002409007988 */ /* 0x0005e20008000c08 */
[----:B------:R-:W-:Y:S02]  /*2770*/  F2FP.BF16.F32.PACK_AB R53, R55, R54 ;  /* 0x000000363735723e */ /* 0x000fe400000010ff */
[----:B------:R-:W-:Y:S02]  /*2780*/  F2FP.BF16.F32.PACK_AB R60, R61, R60 ;  /* 0x0000003c3d3c723e */ /* 0x000fe400000010ff */
[----:B------:R-:W-:-:S02]  /*2790*/  LOP3.LUT R10, R2, 0x50, RZ, 0x3c, !PT ;  /* 0x00000050020a7812 */ /* 0x000fc400078e3cff */
[----:B------:R-:W-:Y:S02]  /*27a0*/  F2FP.BF16.F32.PACK_AB R54, R57, R56 ;  /* 0x000000383936723e */ /* 0x000fe400000010ff */
[----:B------:R-:W-:Y:S01]  /*27b0*/  F2FP.BF16.F32.PACK_AB R55, R59, R58 ;  /* 0x0000003a3b37723e */ /* 0x000fe200000010ff */
[----:B------:R2:W-:Y:S01]  /*27c0*/  STS.128 [R10+UR8], R44 ;  /* 0x0000002c0a007988 */ /* 0x0005e20008000c08 */
[----:B------:R-:W-:Y:S02]  /*27d0*/  F2FP.BF16.F32.PACK_AB R61, R63, R62 ;  /* 0x0000003e3f3d723e */ /* 0x000fe400000010ff */
[C---:B------:R-:W-:Y:S02]  /*27e0*/  LOP3.LUT R11, R2.reuse, 0x60, RZ, 0x3c, !PT ;  /* 0x00000060020b7812 */ /* 0x040fe400078e3cff */
[----:B------:R-:W-:Y:S02]  /*27f0*/  F2FP.BF16.F32.PACK_AB R62, R65, R64 ;  /* 0x00000040413e723e */ /* 0x000fe400000010ff */
[----:B------:R-:W-:Y:S01]  /*2800*/  F2FP.BF16.F32.PACK_AB R63, R67, R66 ;  /* 0x00000042433f723e */ /* 0x000fe200000010ff */
[----:B------:R2:W-:Y:S01]  /*2810*/  STS.128 [R11+UR8], R52 ;  /* 0x000000340b007988 */ /* 0x0005e20008000c08 */
[----:B------:R-:W-:-:S05]  /*2820*/  LOP3.LUT R16, R2, 0x70, RZ, 0x3c, !PT ;  /* 0x0000007002107812 */ /* 0x000fca00078e3cff */
[----:B------:R2:W-:Y:S01]  /*2830*/  STS.128 [R16+UR8], R60 ;  /* 0x0000003c10007988 */ /* 0x0005e20008000c08 */
[----:B------:R3:W-:Y:S06]  /*2840*/  MEMBAR.ALL.CTA ;  /* 0x0000000000007992 */ /* 0x0007ec0000008000 */
[----:B---3--:R-:W3:Y:S02]  /*2850*/  FENCE.VIEW.ASYNC.S ;  /* 0x00000000000073c6 */ /* 0x008ee40000000000 */
[----:B---3--:R-:W-:Y:S06]  /*2860*/  BAR.SYNC.DEFER_BLOCKING 0x0 ;  /* 0x0000000000007b1d */ /* 0x008fec0000010000 */
[----:B------:R2:W-:Y:S01]  /*2870*/  @UP1 UTMASTG.2D [UR4], [UR16] ;  /* 0x00000004100013b5 */ /* 0x0005e20008008000 */
[----:B------:R0:W-:Y:S01]  /*2880*/  UTMACMDFLUSH ;  /* 0x00000000000079b7 */ /* 0x0001e20000000000 */
[----:B------:R-:W-:-:S04]  /*2890*/  DEPBAR.LE SB0, 0x0 ;  /* 0x000080000000791a */ /* 0x000fc80000000000 */
[----:B------:R-:W-:Y:S08]  /*28a0*/  BAR.SYNC.DEFER_BLOCKING 0x0 ;  /* 0x0000000000007b1d */ /* 0x000ff00000010000 */
[----:B------:R-:W-:Y:S06]  /*28b0*/  BAR.SYNC.DEFER_BLOCKING 0x0 ;  /* 0x0000000000007b1d */ /* 0x000fec0000010000 */
[----:B--2---:R-:W-:Y:S05]  /*28c0*/  @P2 BRA `(.L_x_67) ;  /* 0x0000000000a02947 */ /* 0x004fea0003800000 */
[----:B------:R-:W2:Y:S01]  /*28d0*/  S2UR UR5, SR_CgaCtaId ;  /* 0x00000000000579c3 */ /* 0x000ea20000008800 */
[----:B------:R-:W-:Y:S01]  /*28e0*/  NOP ;  /* 0x0000000000007918 */ /* 0x000fe20000000000 */
[----:B------:R-:W-:Y:S01]  /*28f0*/  UMOV UR4, 0x50 ;  /* 0x0000005000047882 */ /* 0x000fe20000000000 */
[----:B------:R-:W-:Y:S02]  /*2900*/  IMAD.U32 R0, RZ, RZ, UR28 ;  /* 0x0000001cff007e24 */ /* 0x000fe4000f8e00ff */
[----:B------:R-:W-:Y:S02]  /*2910*/  IMAD.MOV.U32 R3, RZ, RZ, 0xf ;  /* 0x0000000fff037424 */ /* 0x000fe400078e00ff */
[----:B------:R-:W-:Y:S01]  /*2920*/  IMAD.MOV.U32 R7, RZ, RZ, 0x1 ;  /* 0x00000001ff077424 */ /* 0x000fe200078e00ff */
[----:B------:R-:W-:-:S04]  /*2930*/  LOP3.LUT R0, R0, 0xffff, RZ, 0xc0, !PT ;  /* 0x0000ffff00007812 */ /* 0x000fc800078ec0ff */
[----:B------:R-:W-:-:S05]  /*2940*/  SHF.R.U32.HI R0, RZ, 0x5, R0 ;  /* 0x00000005ff007819 */ /* 0x000fca0000011600 */
[----:B------:R-:W-:Y:S01]  /*2950*/  VIADD R2, R0, 0x10 ;  /* 0x0000001000027836 */ /* 0x000fe20000000000 */
[----:B------:R-:W-:Y:S01]  /*2960*/  SHF.L.U32 R0, R3, R0, RZ ;  /* 0x0000000003007219 */ /* 0x000fe200000006ff */
[----:B--2---:R-:W-:-:S03]  /*2970*/  ULEA UR6, UR5, UR4, 0x18 ;  /* 0x0000000405067291 */ /* 0x004fc6000f8ec0ff */
[----:B------:R-:W-:-:S04]  /*2980*/  SHF.L.U32 R3, R7, R2, RZ ;  /* 0x0000000207037219 */ /* 0x000fc800000006ff */
[----:B------:R-:W-:Y:S02]  /*2990*/  LOP3.LUT R0, R3, R0, RZ, 0xfc, !PT ;  /* 0x0000000003007212 */ /* 0x000fe400078efcff */
[----:B------:R-:W2:Y:S02]  /*29a0*/  LDS R5, [UR6] ;  /* 0x00000006ff057984 */ /* 0x000ea40008000800 */
[C---:B------:R-:W-:Y:S02]  /*29b0*/  LOP3.LUT R2, R0.reuse, 0xffff, RZ, 0xc0, !PT ;  /* 0x0000ffff00027812 */ /* 0x040fe400078ec0ff */
[----:B--2---:R-:W-:-:S04]  /*29c0*/  LOP3.LUT R3, R0, 0xffff, R5, 0x80, !PT ;  /* 0x0000ffff00037812 */ /* 0x004fc800078e8005 */
[----:B------:R-:W-:-:S13]  /*29d0*/  ISETP.NE.AND P0, PT, R3, R2, PT ;  /* 0x000000020300720c */ /* 0x000fda0003f05270 */
[----:B------:R-:W-:Y:S05]  /*29e0*/  @P0 BRA `(.L_x_68) ;  /* 0x0000000000500947 */ /* 0x000fea0003800000 */
[----:B------:R-:W-:Y:S02]  /*29f0*/  SHF.R.U32.HI R5, RZ, 0x10, R5 ;  /* 0x00000010ff057819 */ /* 0x000fe40000011605 */
[----:B------:R-:W-:-:S04]  /*2a00*/  SHF.R.U32.HI R2, RZ, 0x10, R0 ;  /* 0x00000010ff027819 */ /* 0x000fc80000011600 */
[----:B------:R-:W-:-:S04]  /*2a10*/  LOP3.LUT R5, R5, R2, RZ, 0xc0, !PT ;  /* 0x0000000205057212 */ /* 0x000fc800078ec0ff */
[----:B------:R-:W-:-:S13]  /*2a20*/  ISETP.NE.AND P0, PT, R5, R2, PT ;  /* 0x000000020500720c */ /* 0x000fda0003f05270 */
[----:B------:R-:W-:Y:S05]  /*2a30*/  @P0 BRA `(.L_x_69) ;  /* 0x0000000000300947 */ /* 0x000fea0003800000 */
[----:B------:R-:W-:Y:S01]  /*2a40*/  R2UR UR4, R0 ;  /* 0x00000000000472ca */ /* 0x000fe200000e0000 */
[----:B------:R-:W-:Y:S01]  /*2a50*/  VOTEU.ANY UR5, UPT, PT ;  /* 0x0000000000057886 */ /* 0x000fe200038e0100 */
[----:B------:R-:W2:Y:S01]  /*2a60*/  S2R R0, SR_LANEID ;  /* 0x0000000000007919 */ /* 0x000ea20000000000 */
[----:B------:R-:W-:-:S10]  /*2a70*/  UFLO.U32 UR5, UR5 ;  /* 0x00000005000572bd */ /* 0x000fd400080e0000 */
[----:B------:R-:W-:-:S06]  /*2a80*/  ULOP3.LUT UR4, URZ, UR4, URZ, 0x33, !UPT ;  /* 0x00000004ff047292 */ /* 0x000fcc000f8e33ff */
[----:B------:R-:W-:-:S04]  /*2a90*/  IMAD.U32 R2, RZ, RZ, UR4 ;  /* 0x00000004ff027e24 */ /* 0x000fc8000f8e00ff */
[----:B------:R-:W3:Y:S02]  /*2aa0*/  REDUX UR7, R2 ;  /* 0x00000000020773c4 */ /* 0x000ee40000000000 */
[----:B------:R4:W-:Y:S01]  /*2ab0*/  UTCATOMSWS.AND URZ, UR4 ;  /* 0x0000000400ff79e3 */ /* 0x0009e20008000000 */
[----:B--2---:R-:W-:Y:S01]  /*2ac0*/  ISETP.EQ.U32.AND P0, PT, R0, UR5, PT ;  /* 0x0000000500007c0c */ /* 0x004fe2000bf02070 */
[----:B---3--:R-:W-:-:S12]  /*2ad0*/  IMAD.U32 R0, RZ, RZ, UR7 ;  /* 0x00000007ff007e24 */ /* 0x008fd8000f8e00ff */
[----:B------:R4:W-:Y:S01]  /*2ae0*/  @P0 ATOMS.AND RZ, [UR6], R0 ;  /* 0x00000000ffff098c */ /* 0x0009e2000a800006 */
[----:B------:R-:W-:Y:S05]  /*2af0*/  BRA `(.L_x_67) ;  /* 0x0000000000147947 */ /* 0x000fea0003800000 */
.L_x_69:
[----:B------:R-:W-:-:S07]  /*2b00*/  MOV R2, 0x2b20 ;  /* 0x00002b2000027802 */ /* 0x000fce0000000f00 */
[----:B-1----:R-:W-:Y:S05]  /*2b10*/  CALL.REL.NOINC `($__internal_0_$__cuda_sm10x_tcgen05_guardrail_trap_col_being_dealloced_not_returned_by_alloc) ;  /* 0x0000000000447944 */ /* 0x002fea0003c00000 */
[----:B------:R-:W-:Y:S05]  /*2b20*/  BRA `(.L_x_67) ;  /* 0x0000000000087947 */ /* 0x000fea0003800000 */
.L_x_68:
[----:B------:R-:W-:-:S07]  /*2b30*/  MOV R2, 0x2b50 ;  /* 0x00002b5000027802 */ /* 0x000fce0000000f00 */
[----:B-1----:R-:W-:Y:S05]  /*2b40*/  CALL.REL.NOINC `($__internal_2_$__cuda_sm10x_tcgen05_guardrail_trap_unallocated_columns_being_dealloced) ;  /* 0x0000000000507944 */ /* 0x002fea0003c00000 */
.L_x_67:
[----:B------:R-:W-:Y:S01]  /*2b50*/  NOP ;  /* 0x0000000000007918 */ /* 0x000fe20000000000 */
[----:B----4-:R-:W-:Y:S05]  /*2b60*/  EXIT ;  /* 0x000000000000794d */ /* 0x010fea0003800000 */
.L_x_56:
[----:B------:R-:W2:Y:S02]  /*2b70*/  SYNCS.PHASECHK.TRANS64.TRYWAIT P0, [UR8+0x10000], RZ ;  /* 0x010000ffff0075a7 */ /* 0x000ea40008001108 */
[----:B--2---:R-:W-:Y:S05]  /*2b80*/  @!P0 BRA `(.L_x_56) ;  /* 0xfffffffc00f88947 */ /* 0x004fea000383ffff */
[----:B------:R-:W-:Y:S05]  /*2b90*/  BRA `(.L_x_70) ;  /* 0xffffffec00d87947 */ /* 0x000fea000383ffff */
.L_x_58:
[----:B------:R-:W2:Y:S02]  /*2ba0*/  SYNCS.PHASECHK.TRANS64.TRYWAIT P1, [UR8+0x10010], RZ ;  /* 0x010010ffff0075a7 */ /* 0x000ea40008021108 */
[----:B--2---:R-:W-:Y:S05]  /*2bb0*/  @!P1 BRA `(.L_x_58) ;  /* 0xfffffffc00f89947 */ /* 0x004fea000383ffff */
[----:B------:R-:W-:Y:S05]  /*2bc0*/  BRA `(.L_x_71) ;  /* 0xfffffff000787947 */ /* 0x000fea000383ffff */
.L_x_59:
[----:B------:R-:W3:Y:S02]  /*2bd0*/  SYNCS.PHASECHK.TRANS64.TRYWAIT P0, [UR29+0x10000], R2 ;  /* 0x01000002ff0075a7 */ /* 0x000ee4000800111d */
[----:B---3--:R-:W-:Y:S05]  /*2be0*/  @!P0 BRA `(.L_x_59) ;  /* 0xfffffffc00f88947 */ /* 0x008fea000383ffff */
[----:B------:R-:W-:Y:S05]  /*2bf0*/  BRA `(.L_x_72) ;  /* 0xfffffff400007947 */ /* 0x000fea000383ffff */
.L_x_61:
[----:B------:R-:W3:Y:S02]  /*2c00*/  SYNCS.PHASECHK.TRANS64.TRYWAIT P0, [UR29+0x10010], R2 ;  /* 0x01001002ff0075a7 */ /* 0x000ee4000800111d */
[----:B---3--:R-:W-:Y:S05]  /*2c10*/  @!P0 BRA `(.L_x_61) ;  /* 0xfffffffc00f88947 */ /* 0x008fea000383ffff */
[----:B------:R-:W-:Y:S05]  /*2c20*/  BRA `(.L_x_73) ;  /* 0xfffffff400ac7947 */ /* 0x000fea000383ffff */
        .weak           $__internal_0_$__cuda_sm10x_tcgen05_guardrail_trap_col_being_dealloced_not_returned_by_alloc
        .type           $__internal_0_$__cuda_sm10x_tcgen05_guardrail_trap_col_being_dealloced_not_returned_by_alloc,@function
        .size           $__internal_0_$__cuda_sm10x_tcgen05_guardrail_trap_col_being_dealloced_not_returned_by_alloc,($__internal_1_$__cuda_sm10x_tcgen05_guardrail_trap_phase_invalid_during_alloc - $__internal_0_$__cuda_sm10x_tcgen05_guardrail_trap_col_being_dealloced_not_returned_by_alloc)
$__internal_0_$__cuda_sm10x_tcgen05_guardrail_trap_col_being_dealloced_not_returned_by_alloc:
[----:B------:R-:W-:Y:S05]  /*2c30*/  BPT.TRAP 0x1 ;  /* 0x000000040000795c */ /* 0x000fea0000300000 */
[----:B------:R-:W-:-:S04]  /*2c40*/  IMAD.MOV.U32 R3, RZ, RZ, 0x0 ;  /* 0x00000000ff037424 */ /* 0x000fc800078e00ff */
[----:B------:R-:W-:Y:S05]  /*2c50*/  RET.REL.NODEC R2 `(gluon_tcgen05) ;  /* 0xffffffd002e87950 */ /* 0x000fea0003c3ffff */
        .weak           $__internal_1_$__cuda_sm10x_tcgen05_guardrail_trap_phase_invalid_during_alloc
        .type           $__internal_1_$__cuda_sm10x_tcgen05_guardrail_trap_phase_invalid_during_alloc,@function
        .size           $__internal_1_$__cuda_sm10x_tcgen05_guardrail_trap_phase_invalid_during_alloc,($__internal_2_$__cuda_sm10x_tcgen05_guardrail_trap_unallocated_columns_being_dealloced - $__internal_1_$__cuda_sm10x_tcgen05_guardrail_trap_phase_invalid_during_alloc)
$__internal_1_$__cuda_sm10x_tcgen05_guardrail_trap_phase_invalid_during_alloc:
[----:B------:R-:W-:Y:S05]  /*2c60*/  BPT.TRAP 0x1 ;  /* 0x000000040000795c */ /* 0x000fea0000300000 */
[----:B------:R-:W-:-:S04]  /*2c70*/  IMAD.MOV.U32 R3, RZ, RZ, 0x0 ;  /* 0x00000000ff037424 */ /* 0x000fc800078e00ff */
[----:B------:R-:W-:Y:S05]  /*2c80*/  RET.REL.NODEC R2 `(gluon_tcgen05) ;  /* 0xffffffd002dc7950 */ /* 0x000fea0003c3ffff */
        .weak           $__internal_2_$__cuda_sm10x_tcgen05_guardrail_trap_unallocated_columns_being_dealloced
        .type           $__internal_2_$__cuda_sm10x_tcgen05_guardrail_trap_unallocated_columns_being_dealloced,@function
        .size           $__internal_2_$__cuda_sm10x_tcgen05_guardrail_trap_unallocated_columns_being_dealloced,(.L_x_77 - $__internal_2_$__cuda_sm10x_tcgen05_guardrail_trap_unallocated_columns_being_dealloced)
$__internal_2_$__cuda_sm10x_tcgen05_guardrail_trap_unallocated_columns_being_dealloced:
[----:B------:R-:W-:Y:S05]  /*2c90*/  BPT.TRAP 0x1 ;  /* 0x000000040000795c */ /* 0x000fea0000300000 */
[----:B------:R-:W-:-:S04]  /*2ca0*/  IMAD.MOV.U32 R3, RZ, RZ, 0x0 ;  /* 0x00000000ff037424 */ /* 0x000fc800078e00ff */
[----:B------:R-:W-:Y:S05]  /*2cb0*/  RET.REL.NODEC R2 `(gluon_tcgen05) ;  /* 0xffffffd002d07950 */ /* 0x000fea0003c3ffff */
.L_x_74:
[----:B------:R-:W-:-:S00]  /*2cc0*/  BRA `(.L_x_74) ;  /* 0xfffffffc00fc7947 */ /* 0x000fc0000383ffff */
[----:B------:R-:W-:-:S00]  /*2cd0*/  NOP ;  /* 0x0000000000007918 */ /* 0x000fc00000000000 */
        /* <DEDUP_REMOVED lines=10> */
.L_x_77:


//--------------------- .nv.shared.gluon_tcgen05  --------------------------
	.section	.nv.shared.gluon_tcgen05,"aw",@nobits
	.sectionflags	@""
	.align	16
	.zero		1024


//--------------------- .nv.shared.reserved.0     --------------------------
	.section	.nv.shared.reserved.0,"aw",@nobits
	.align	8
	.weak		__nv_reservedSMEM_offset_0_alias
	.size		__nv_reservedSMEM_offset_0_alias, 0, 64
	.other		__nv_reservedSMEM_offset_0_alias,@"STO_CUDA_RESERVED_SHARED STV_DEFAULT"
__nv_reservedSMEM_offset_0_alias:
	.zero		0
.nv.shared.reserved.0:
	.zero		64
	.weak		__nv_reservedSMEM_allocation_phase
	.type		__nv_reservedSMEM_allocation_phase,@object
	.size		__nv_reservedSMEM_allocation_phase,(.L_0 - __nv_reservedSMEM_allocation_phase)
__nv_reservedSMEM_allocation_phase:
	.zero		1
.L_0:
	.zero		7
	.weak		__nv_reservedSMEM_devtool_atexit_pc
	.type		__nv_reservedSMEM_devtool_atexit_pc,@object
	.size		__nv_reservedSMEM_devtool_atexit_pc,(__nv_reservedSMEM_allocation_mask - __nv_reservedSMEM_devtool_atexit_pc)
__nv_reservedSMEM_devtool_atexit_pc:
	.zero		8
	.weak		__nv_reservedSMEM_allocation_mask
	.type		__nv_reservedSMEM_allocation_mask,@object
	.size		__nv_reservedSMEM_allocation_mask,(.L_2 - __nv_reservedSMEM_allocation_mask)
__nv_reservedSMEM_allocation_mask:
	.zero		4
.L_2:


//--------------------- .nv.constant0.gluon_tcgen05 --------------------------
	.section	.nv.constant0.gluon_tcgen05,"a",@progbits
	.sectionflags	@""
	.align	4
.nv.constant0.gluon_tcgen05:
	.zero		976


//--------------------- SYMBOLS --------------------------

	.type		.nv.reservedSmem.offset0,@object
	.size		.nv.reservedSmem.offset0,0x4
	.type		.nv.reservedSmem.cap,@object
	.size		.nv.reservedSmem.cap,0x4
